//
// Generated by NVIDIA NVVM Compiler
//
// Compiler Build ID: CL-36424714
// Cuda compilation tools, release 13.0, V13.0.88
// Based on NVVM 20.0.0
//

.version 9.0
.target sm_100
.address_size 64

	// .globl	_Z24convolution_forward_passPKfS0_Pfiiiiiiii

.visible .entry _Z24convolution_forward_passPKfS0_Pfiiiiiiii(
	.param .u64 .ptr .align 1 _Z24convolution_forward_passPKfS0_Pfiiiiiiii_param_0,
	.param .u64 .ptr .align 1 _Z24convolution_forward_passPKfS0_Pfiiiiiiii_param_1,
	.param .u64 .ptr .align 1 _Z24convolution_forward_passPKfS0_Pfiiiiiiii_param_2,
	.param .u32 _Z24convolution_forward_passPKfS0_Pfiiiiiiii_param_3,
	.param .u32 _Z24convolution_forward_passPKfS0_Pfiiiiiiii_param_4,
	.param .u32 _Z24convolution_forward_passPKfS0_Pfiiiiiiii_param_5,
	.param .u32 _Z24convolution_forward_passPKfS0_Pfiiiiiiii_param_6,
	.param .u32 _Z24convolution_forward_passPKfS0_Pfiiiiiiii_param_7,
	.param .u32 _Z24convolution_forward_passPKfS0_Pfiiiiiiii_param_8,
	.param .u32 _Z24convolution_forward_passPKfS0_Pfiiiiiiii_param_9,
	.param .u32 _Z24convolution_forward_passPKfS0_Pfiiiiiiii_param_10
)
{
	.reg .pred 	%p<21>;
	.reg .b32 	%r<70>;
	.reg .b32 	%f<123>;
	.reg .b64 	%rd<28>;

	ld.param.u64 	%rd8, [_Z24convolution_forward_passPKfS0_Pfiiiiiiii_param_0];
	ld.param.u64 	%rd9, [_Z24convolution_forward_passPKfS0_Pfiiiiiiii_param_1];
	ld.param.u32 	%r36, [_Z24convolution_forward_passPKfS0_Pfiiiiiiii_param_3];
	ld.param.u32 	%r29, [_Z24convolution_forward_passPKfS0_Pfiiiiiiii_param_4];
	ld.param.u32 	%r30, [_Z24convolution_forward_passPKfS0_Pfiiiiiiii_param_5];
	ld.param.u32 	%r32, [_Z24convolution_forward_passPKfS0_Pfiiiiiiii_param_7];
	ld.param.u32 	%r33, [_Z24convolution_forward_passPKfS0_Pfiiiiiiii_param_8];
	ld.param.u32 	%r34, [_Z24convolution_forward_passPKfS0_Pfiiiiiiii_param_9];
	ld.param.u32 	%r35, [_Z24convolution_forward_passPKfS0_Pfiiiiiiii_param_10];
	cvta.to.global.u64 	%rd1, %rd9;
	cvta.to.global.u64 	%rd2, %rd8;
	mov.u32 	%r1, %ctaid.z;
	mov.u32 	%r2, %ctaid.y;
	mov.u32 	%r37, %ctaid.x;
	mov.u32 	%r38, %ntid.x;
	mov.u32 	%r39, %tid.x;
	mad.lo.s32 	%r40, %r37, %r38, %r39;
	div.s32 	%r3, %r40, %r35;
	mul.lo.s32 	%r41, %r3, %r35;
	sub.s32 	%r4, %r40, %r41;
	setp.ge.s32 	%p1, %r1, %r36;
	setp.ge.s32 	%p2, %r2, %r30;
	or.pred  	%p3, %p1, %p2;
	setp.ge.s32 	%p4, %r3, %r34;
	or.pred  	%p5, %p3, %p4;
	setp.lt.s32 	%p6, %r35, 0;
	or.pred  	%p7, %p6, %p5;
	mov.f32 	%f121, 0f00000000;
	@%p7 bra 	$L__BB0_21;
	setp.lt.s32 	%p8, %r29, 1;
	@%p8 bra 	$L__BB0_20;
	setp.lt.s32 	%p9, %r33, 1;
	@%p9 bra 	$L__BB0_20;
	and.b32  	%r5, %r33, 15;
	and.b32  	%r6, %r33, 7;
	and.b32  	%r7, %r33, 2147483632;
	and.b32  	%r8, %r33, 3;
	add.s64 	%rd3, %rd2, 32;
	add.s64 	%rd4, %rd1, 32;
	mov.f32 	%f121, 0f00000000;
	mov.b32 	%r62, 0;
$L__BB0_4:
	ld.param.u32 	%r61, [_Z24convolution_forward_passPKfS0_Pfiiiiiiii_param_6];
	mad.lo.s32 	%r44, %r29, %r1, %r62;
	mad.lo.s32 	%r10, %r44, %r61, %r3;
	mad.lo.s32 	%r45, %r29, %r2, %r62;
	mul.lo.s32 	%r11, %r45, %r33;
	mov.b32 	%r63, 0;
$L__BB0_5:
	setp.lt.u32 	%p10, %r33, 16;
	add.s32 	%r47, %r10, %r63;
	mad.lo.s32 	%r13, %r47, %r32, %r4;
	add.s32 	%r48, %r63, %r11;
	mul.lo.s32 	%r14, %r48, %r33;
	mov.b32 	%r68, 0;
	@%p10 bra 	$L__BB0_8;
	and.b32  	%r49, %r33, 2147483632;
	neg.s32 	%r66, %r49;
	mov.u32 	%r64, %r14;
	mov.u32 	%r65, %r13;
$L__BB0_7:
	.pragma "nounroll";
	mul.wide.s32 	%rd10, %r65, 4;
	add.s64 	%rd11, %rd3, %rd10;
	mul.wide.s32 	%rd12, %r64, 4;
	add.s64 	%rd13, %rd4, %rd12;
	ld.global.nc.f32 	%f22, [%rd11+-32];
	ld.global.nc.f32 	%f23, [%rd13+-32];
	fma.rn.f32 	%f24, %f22, %f23, %f121;
	ld.global.nc.f32 	%f25, [%rd11+-28];
	ld.global.nc.f32 	%f26, [%rd13+-28];
	fma.rn.f32 	%f27, %f25, %f26, %f24;
	ld.global.nc.f32 	%f28, [%rd11+-24];
	ld.global.nc.f32 	%f29, [%rd13+-24];
	fma.rn.f32 	%f30, %f28, %f29, %f27;
	ld.global.nc.f32 	%f31, [%rd11+-20];
	ld.global.nc.f32 	%f32, [%rd13+-20];
	fma.rn.f32 	%f33, %f31, %f32, %f30;
	ld.global.nc.f32 	%f34, [%rd11+-16];
	ld.global.nc.f32 	%f35, [%rd13+-16];
	fma.rn.f32 	%f36, %f34, %f35, %f33;
	ld.global.nc.f32 	%f37, [%rd11+-12];
	ld.global.nc.f32 	%f38, [%rd13+-12];
	fma.rn.f32 	%f39, %f37, %f38, %f36;
	ld.global.nc.f32 	%f40, [%rd11+-8];
	ld.global.nc.f32 	%f41, [%rd13+-8];
	fma.rn.f32 	%f42, %f40, %f41, %f39;
	ld.global.nc.f32 	%f43, [%rd11+-4];
	ld.global.nc.f32 	%f44, [%rd13+-4];
	fma.rn.f32 	%f45, %f43, %f44, %f42;
	ld.global.nc.f32 	%f46, [%rd11];
	ld.global.nc.f32 	%f47, [%rd13];
	fma.rn.f32 	%f48, %f46, %f47, %f45;
	ld.global.nc.f32 	%f49, [%rd11+4];
	ld.global.nc.f32 	%f50, [%rd13+4];
	fma.rn.f32 	%f51, %f49, %f50, %f48;
	ld.global.nc.f32 	%f52, [%rd11+8];
	ld.global.nc.f32 	%f53, [%rd13+8];
	fma.rn.f32 	%f54, %f52, %f53, %f51;
	ld.global.nc.f32 	%f55, [%rd11+12];
	ld.global.nc.f32 	%f56, [%rd13+12];
	fma.rn.f32 	%f57, %f55, %f56, %f54;
	ld.global.nc.f32 	%f58, [%rd11+16];
	ld.global.nc.f32 	%f59, [%rd13+16];
	fma.rn.f32 	%f60, %f58, %f59, %f57;
	ld.global.nc.f32 	%f61, [%rd11+20];
	ld.global.nc.f32 	%f62, [%rd13+20];
	fma.rn.f32 	%f63, %f61, %f62, %f60;
	ld.global.nc.f32 	%f64, [%rd11+24];
	ld.global.nc.f32 	%f65, [%rd13+24];
	fma.rn.f32 	%f66, %f64, %f65, %f63;
	ld.global.nc.f32 	%f67, [%rd11+28];
	ld.global.nc.f32 	%f68, [%rd13+28];
	fma.rn.f32 	%f121, %f67, %f68, %f66;
	add.s32 	%r66, %r66, 16;
	add.s32 	%r65, %r65, 16;
	add.s32 	%r64, %r64, 16;
	setp.ne.s32 	%p11, %r66, 0;
	mov.u32 	%r68, %r7;
	@%p11 bra 	$L__BB0_7;
$L__BB0_8:
	setp.eq.s32 	%p12, %r5, 0;
	@%p12 bra 	$L__BB0_18;
	add.s32 	%r50, %r5, -1;
	setp.lt.u32 	%p13, %r50, 7;
	@%p13 bra 	$L__BB0_11;
	add.s32 	%r51, %r13, %r68;
	add.s32 	%r52, %r68, %r14;
	mul.wide.s32 	%rd14, %r51, 4;
	add.s64 	%rd15, %rd2, %rd14;
	ld.global.nc.f32 	%f70, [%rd15];
	mul.wide.s32 	%rd16, %r52, 4;
	add.s64 	%rd17, %rd1, %rd16;
	ld.global.nc.f32 	%f71, [%rd17];
	fma.rn.f32 	%f72, %f70, %f71, %f121;
	ld.global.nc.f32 	%f73, [%rd15+4];
	ld.global.nc.f32 	%f74, [%rd17+4];
	fma.rn.f32 	%f75, %f73, %f74, %f72;
	ld.global.nc.f32 	%f76, [%rd15+8];
	ld.global.nc.f32 	%f77, [%rd17+8];
	fma.rn.f32 	%f78, %f76, %f77, %f75;
	ld.global.nc.f32 	%f79, [%rd15+12];
	ld.global.nc.f32 	%f80, [%rd17+12];
	fma.rn.f32 	%f81, %f79, %f80, %f78;
	ld.global.nc.f32 	%f82, [%rd15+16];
	ld.global.nc.f32 	%f83, [%rd17+16];
	fma.rn.f32 	%f84, %f82, %f83, %f81;
	ld.global.nc.f32 	%f85, [%rd15+20];
	ld.global.nc.f32 	%f86, [%rd17+20];
	fma.rn.f32 	%f87, %f85, %f86, %f84;
	ld.global.nc.f32 	%f88, [%rd15+24];
	ld.global.nc.f32 	%f89, [%rd17+24];
	fma.rn.f32 	%f90, %f88, %f89, %f87;
	ld.global.nc.f32 	%f91, [%rd15+28];
	ld.global.nc.f32 	%f92, [%rd17+28];
	fma.rn.f32 	%f121, %f91, %f92, %f90;
	add.s32 	%r68, %r68, 8;
$L__BB0_11:
	setp.eq.s32 	%p14, %r6, 0;
	@%p14 bra 	$L__BB0_18;
	add.s32 	%r53, %r6, -1;
	setp.lt.u32 	%p15, %r53, 3;
	@%p15 bra 	$L__BB0_14;
	add.s32 	%r54, %r13, %r68;
	add.s32 	%r55, %r68, %r14;
	mul.wide.s32 	%rd18, %r54, 4;
	add.s64 	%rd19, %rd2, %rd18;
	ld.global.nc.f32 	%f94, [%rd19];
	mul.wide.s32 	%rd20, %r55, 4;
	add.s64 	%rd21, %rd1, %rd20;
	ld.global.nc.f32 	%f95, [%rd21];
	fma.rn.f32 	%f96, %f94, %f95, %f121;
	ld.global.nc.f32 	%f97, [%rd19+4];
	ld.global.nc.f32 	%f98, [%rd21+4];
	fma.rn.f32 	%f99, %f97, %f98, %f96;
	ld.global.nc.f32 	%f100, [%rd19+8];
	ld.global.nc.f32 	%f101, [%rd21+8];
	fma.rn.f32 	%f102, %f100, %f101, %f99;
	ld.global.nc.f32 	%f103, [%rd19+12];
	ld.global.nc.f32 	%f104, [%rd21+12];
	fma.rn.f32 	%f121, %f103, %f104, %f102;
	add.s32 	%r68, %r68, 4;
$L__BB0_14:
	setp.eq.s32 	%p16, %r8, 0;
	@%p16 bra 	$L__BB0_18;
	setp.eq.s32 	%p17, %r8, 1;
	add.s32 	%r56, %r13, %r68;
	add.s32 	%r57, %r68, %r14;
	mul.wide.s32 	%rd22, %r56, 4;
	add.s64 	%rd5, %rd2, %rd22;
	ld.global.nc.f32 	%f105, [%rd5];
	mul.wide.s32 	%rd23, %r57, 4;
	add.s64 	%rd6, %rd1, %rd23;
	ld.global.nc.f32 	%f106, [%rd6];
	fma.rn.f32 	%f121, %f105, %f106, %f121;
	@%p17 bra 	$L__BB0_18;
	setp.eq.s32 	%p18, %r8, 2;
	ld.global.nc.f32 	%f107, [%rd5+4];
	ld.global.nc.f32 	%f108, [%rd6+4];
	fma.rn.f32 	%f121, %f107, %f108, %f121;
	@%p18 bra 	$L__BB0_18;
	ld.global.nc.f32 	%f109, [%rd5+8];
	ld.global.nc.f32 	%f110, [%rd6+8];
	fma.rn.f32 	%f121, %f109, %f110, %f121;
$L__BB0_18:
	add.s32 	%r63, %r63, 1;
	setp.ne.s32 	%p19, %r63, %r33;
	@%p19 bra 	$L__BB0_5;
	add.s32 	%r62, %r62, 1;
	setp.ne.s32 	%p20, %r62, %r29;
	@%p20 bra 	$L__BB0_4;
$L__BB0_20:
	ld.param.u64 	%rd27, [_Z24convolution_forward_passPKfS0_Pfiiiiiiii_param_2];
	mad.lo.s32 	%r58, %r30, %r1, %r2;
	mad.lo.s32 	%r59, %r34, %r58, %r3;
	mad.lo.s32 	%r60, %r59, %r35, %r4;
	cvta.to.global.u64 	%rd24, %rd27;
	mul.wide.s32 	%rd25, %r60, 4;
	add.s64 	%rd26, %rd24, %rd25;
	st.global.f32 	[%rd26], %f121;
$L__BB0_21:
	ret;

}
	// .globl	_Z24compute_weight_gradientsPKfS0_Pfiiiiiiii
.visible .entry _Z24compute_weight_gradientsPKfS0_Pfiiiiiiii(
	.param .u64 .ptr .align 1 _Z24compute_weight_gradientsPKfS0_Pfiiiiiiii_param_0,
	.param .u64 .ptr .align 1 _Z24compute_weight_gradientsPKfS0_Pfiiiiiiii_param_1,
	.param .u64 .ptr .align 1 _Z24compute_weight_gradientsPKfS0_Pfiiiiiiii_param_2,
	.param .u32 _Z24compute_weight_gradientsPKfS0_Pfiiiiiiii_param_3,
	.param .u32 _Z24compute_weight_gradientsPKfS0_Pfiiiiiiii_param_4,
	.param .u32 _Z24compute_weight_gradientsPKfS0_Pfiiiiiiii_param_5,
	.param .u32 _Z24compute_weight_gradientsPKfS0_Pfiiiiiiii_param_6,
	.param .u32 _Z24compute_weight_gradientsPKfS0_Pfiiiiiiii_param_7,
	.param .u32 _Z24compute_weight_gradientsPKfS0_Pfiiiiiiii_param_8,
	.param .u32 _Z24compute_weight_gradientsPKfS0_Pfiiiiiiii_param_9,
	.param .u32 _Z24compute_weight_gradientsPKfS0_Pfiiiiiiii_param_10
)
{
	.reg .pred 	%p<20>;
	.reg .b32 	%r<70>;
	.reg .b32 	%f<121>;
	.reg .b64 	%rd<28>;

	ld.param.u64 	%rd8, [_Z24compute_weight_gradientsPKfS0_Pfiiiiiiii_param_0];
	ld.param.u64 	%rd9, [_Z24compute_weight_gradientsPKfS0_Pfiiiiiiii_param_1];
	ld.param.u32 	%r29, [_Z24compute_weight_gradientsPKfS0_Pfiiiiiiii_param_3];
	ld.param.u32 	%r30, [_Z24compute_weight_gradientsPKfS0_Pfiiiiiiii_param_4];
	ld.param.u32 	%r31, [_Z24compute_weight_gradientsPKfS0_Pfiiiiiiii_param_5];
	ld.param.u32 	%r34, [_Z24compute_weight_gradientsPKfS0_Pfiiiiiiii_param_8];
	ld.param.u32 	%r35, [_Z24compute_weight_gradientsPKfS0_Pfiiiiiiii_param_9];
	ld.param.u32 	%r36, [_Z24compute_weight_gradientsPKfS0_Pfiiiiiiii_param_10];
	cvta.to.global.u64 	%rd1, %rd9;
	cvta.to.global.u64 	%rd2, %rd8;
	mov.u32 	%r1, %ctaid.y;
	mov.u32 	%r2, %ctaid.x;
	mov.u32 	%r37, %tid.x;
	div.s32 	%r3, %r37, %r34;
	mul.lo.s32 	%r38, %r3, %r34;
	sub.s32 	%r4, %r37, %r38;
	setp.ge.s32 	%p1, %r1, %r31;
	setp.ge.s32 	%p2, %r2, %r30;
	or.pred  	%p3, %p2, %p1;
	setp.ge.s32 	%p4, %r3, %r34;
	or.pred  	%p5, %p3, %p4;
	setp.lt.s32 	%p6, %r34, 0;
	or.pred  	%p7, %p6, %p5;
	@%p7 bra 	$L__BB1_20;
	min.s32 	%r39, %r29, %r35;
	mov.f32 	%f119, 0f00000000;
	min.s32 	%r40, %r39, %r36;
	setp.lt.s32 	%p8, %r40, 1;
	@%p8 bra 	$L__BB1_19;
	and.b32  	%r5, %r36, 15;
	and.b32  	%r6, %r36, 7;
	and.b32  	%r7, %r36, 2147483632;
	and.b32  	%r8, %r36, 3;
	add.s64 	%rd3, %rd2, 32;
	add.s64 	%rd4, %rd1, 32;
	mov.f32 	%f119, 0f00000000;
	mov.b32 	%r62, 0;
$L__BB1_3:
	ld.param.u32 	%r60, [_Z24compute_weight_gradientsPKfS0_Pfiiiiiiii_param_6];
	mad.lo.s32 	%r43, %r62, %r30, %r2;
	mad.lo.s32 	%r10, %r43, %r60, %r3;
	mad.lo.s32 	%r44, %r62, %r31, %r1;
	mul.lo.s32 	%r11, %r44, %r35;
	mov.b32 	%r63, 0;
$L__BB1_4:
	ld.param.u32 	%r61, [_Z24compute_weight_gradientsPKfS0_Pfiiiiiiii_param_7];
	setp.lt.u32 	%p9, %r36, 16;
	add.s32 	%r46, %r10, %r63;
	mad.lo.s32 	%r13, %r46, %r61, %r4;
	add.s32 	%r47, %r63, %r11;
	mul.lo.s32 	%r14, %r47, %r36;
	mov.b32 	%r68, 0;
	@%p9 bra 	$L__BB1_7;
	and.b32  	%r48, %r36, 2147483632;
	neg.s32 	%r66, %r48;
	mov.u32 	%r64, %r14;
	mov.u32 	%r65, %r13;
$L__BB1_6:
	.pragma "nounroll";
	mul.wide.s32 	%rd10, %r65, 4;
	add.s64 	%rd11, %rd3, %rd10;
	mul.wide.s32 	%rd12, %r64, 4;
	add.s64 	%rd13, %rd4, %rd12;
	ld.global.nc.f32 	%f21, [%rd11+-32];
	ld.global.nc.f32 	%f22, [%rd13+-32];
	fma.rn.f32 	%f23, %f21, %f22, %f119;
	ld.global.nc.f32 	%f24, [%rd11+-28];
	ld.global.nc.f32 	%f25, [%rd13+-28];
	fma.rn.f32 	%f26, %f24, %f25, %f23;
	ld.global.nc.f32 	%f27, [%rd11+-24];
	ld.global.nc.f32 	%f28, [%rd13+-24];
	fma.rn.f32 	%f29, %f27, %f28, %f26;
	ld.global.nc.f32 	%f30, [%rd11+-20];
	ld.global.nc.f32 	%f31, [%rd13+-20];
	fma.rn.f32 	%f32, %f30, %f31, %f29;
	ld.global.nc.f32 	%f33, [%rd11+-16];
	ld.global.nc.f32 	%f34, [%rd13+-16];
	fma.rn.f32 	%f35, %f33, %f34, %f32;
	ld.global.nc.f32 	%f36, [%rd11+-12];
	ld.global.nc.f32 	%f37, [%rd13+-12];
	fma.rn.f32 	%f38, %f36, %f37, %f35;
	ld.global.nc.f32 	%f39, [%rd11+-8];
	ld.global.nc.f32 	%f40, [%rd13+-8];
	fma.rn.f32 	%f41, %f39, %f40, %f38;
	ld.global.nc.f32 	%f42, [%rd11+-4];
	ld.global.nc.f32 	%f43, [%rd13+-4];
	fma.rn.f32 	%f44, %f42, %f43, %f41;
	ld.global.nc.f32 	%f45, [%rd11];
	ld.global.nc.f32 	%f46, [%rd13];
	fma.rn.f32 	%f47, %f45, %f46, %f44;
	ld.global.nc.f32 	%f48, [%rd11+4];
	ld.global.nc.f32 	%f49, [%rd13+4];
	fma.rn.f32 	%f50, %f48, %f49, %f47;
	ld.global.nc.f32 	%f51, [%rd11+8];
	ld.global.nc.f32 	%f52, [%rd13+8];
	fma.rn.f32 	%f53, %f51, %f52, %f50;
	ld.global.nc.f32 	%f54, [%rd11+12];
	ld.global.nc.f32 	%f55, [%rd13+12];
	fma.rn.f32 	%f56, %f54, %f55, %f53;
	ld.global.nc.f32 	%f57, [%rd11+16];
	ld.global.nc.f32 	%f58, [%rd13+16];
	fma.rn.f32 	%f59, %f57, %f58, %f56;
	ld.global.nc.f32 	%f60, [%rd11+20];
	ld.global.nc.f32 	%f61, [%rd13+20];
	fma.rn.f32 	%f62, %f60, %f61, %f59;
	ld.global.nc.f32 	%f63, [%rd11+24];
	ld.global.nc.f32 	%f64, [%rd13+24];
	fma.rn.f32 	%f65, %f63, %f64, %f62;
	ld.global.nc.f32 	%f66, [%rd11+28];
	ld.global.nc.f32 	%f67, [%rd13+28];
	fma.rn.f32 	%f119, %f66, %f67, %f65;
	add.s32 	%r66, %r66, 16;
	add.s32 	%r65, %r65, 16;
	add.s32 	%r64, %r64, 16;
	setp.ne.s32 	%p10, %r66, 0;
	mov.u32 	%r68, %r7;
	@%p10 bra 	$L__BB1_6;
$L__BB1_7:
	setp.eq.s32 	%p11, %r5, 0;
	@%p11 bra 	$L__BB1_17;
	add.s32 	%r49, %r5, -1;
	setp.lt.u32 	%p12, %r49, 7;
	@%p12 bra 	$L__BB1_10;
	add.s32 	%r50, %r13, %r68;
	add.s32 	%r51, %r68, %r14;
	mul.wide.s32 	%rd14, %r50, 4;
	add.s64 	%rd15, %rd2, %rd14;
	ld.global.nc.f32 	%f69, [%rd15];
	mul.wide.s32 	%rd16, %r51, 4;
	add.s64 	%rd17, %rd1, %rd16;
	ld.global.nc.f32 	%f70, [%rd17];
	fma.rn.f32 	%f71, %f69, %f70, %f119;
	ld.global.nc.f32 	%f72, [%rd15+4];
	ld.global.nc.f32 	%f73, [%rd17+4];
	fma.rn.f32 	%f74, %f72, %f73, %f71;
	ld.global.nc.f32 	%f75, [%rd15+8];
	ld.global.nc.f32 	%f76, [%rd17+8];
	fma.rn.f32 	%f77, %f75, %f76, %f74;
	ld.global.nc.f32 	%f78, [%rd15+12];
	ld.global.nc.f32 	%f79, [%rd17+12];
	fma.rn.f32 	%f80, %f78, %f79, %f77;
	ld.global.nc.f32 	%f81, [%rd15+16];
	ld.global.nc.f32 	%f82, [%rd17+16];
	fma.rn.f32 	%f83, %f81, %f82, %f80;
	ld.global.nc.f32 	%f84, [%rd15+20];
	ld.global.nc.f32 	%f85, [%rd17+20];
	fma.rn.f32 	%f86, %f84, %f85, %f83;
	ld.global.nc.f32 	%f87, [%rd15+24];
	ld.global.nc.f32 	%f88, [%rd17+24];
	fma.rn.f32 	%f89, %f87, %f88, %f86;
	ld.global.nc.f32 	%f90, [%rd15+28];
	ld.global.nc.f32 	%f91, [%rd17+28];
	fma.rn.f32 	%f119, %f90, %f91, %f89;
	add.s32 	%r68, %r68, 8;
$L__BB1_10:
	setp.eq.s32 	%p13, %r6, 0;
	@%p13 bra 	$L__BB1_17;
	add.s32 	%r52, %r6, -1;
	setp.lt.u32 	%p14, %r52, 3;
	@%p14 bra 	$L__BB1_13;
	add.s32 	%r53, %r13, %r68;
	add.s32 	%r54, %r68, %r14;
	mul.wide.s32 	%rd18, %r53, 4;
	add.s64 	%rd19, %rd2, %rd18;
	ld.global.nc.f32 	%f93, [%rd19];
	mul.wide.s32 	%rd20, %r54, 4;
	add.s64 	%rd21, %rd1, %rd20;
	ld.global.nc.f32 	%f94, [%rd21];
	fma.rn.f32 	%f95, %f93, %f94, %f119;
	ld.global.nc.f32 	%f96, [%rd19+4];
	ld.global.nc.f32 	%f97, [%rd21+4];
	fma.rn.f32 	%f98, %f96, %f97, %f95;
	ld.global.nc.f32 	%f99, [%rd19+8];
	ld.global.nc.f32 	%f100, [%rd21+8];
	fma.rn.f32 	%f101, %f99, %f100, %f98;
	ld.global.nc.f32 	%f102, [%rd19+12];
	ld.global.nc.f32 	%f103, [%rd21+12];
	fma.rn.f32 	%f119, %f102, %f103, %f101;
	add.s32 	%r68, %r68, 4;
$L__BB1_13:
	setp.eq.s32 	%p15, %r8, 0;
	@%p15 bra 	$L__BB1_17;
	setp.eq.s32 	%p16, %r8, 1;
	add.s32 	%r55, %r13, %r68;
	add.s32 	%r56, %r68, %r14;
	mul.wide.s32 	%rd22, %r55, 4;
	add.s64 	%rd5, %rd2, %rd22;
	ld.global.nc.f32 	%f104, [%rd5];
	mul.wide.s32 	%rd23, %r56, 4;
	add.s64 	%rd6, %rd1, %rd23;
	ld.global.nc.f32 	%f105, [%rd6];
	fma.rn.f32 	%f119, %f104, %f105, %f119;
	@%p16 bra 	$L__BB1_17;
	setp.eq.s32 	%p17, %r8, 2;
	ld.global.nc.f32 	%f106, [%rd5+4];
	ld.global.nc.f32 	%f107, [%rd6+4];
	fma.rn.f32 	%f119, %f106, %f107, %f119;
	@%p17 bra 	$L__BB1_17;
	ld.global.nc.f32 	%f108, [%rd5+8];
	ld.global.nc.f32 	%f109, [%rd6+8];
	fma.rn.f32 	%f119, %f108, %f109, %f119;
$L__BB1_17:
	add.s32 	%r63, %r63, 1;
	setp.ne.s32 	%p18, %r63, %r35;
	@%p18 bra 	$L__BB1_4;
	add.s32 	%r62, %r62, 1;
	setp.ne.s32 	%p19, %r62, %r29;
	@%p19 bra 	$L__BB1_3;
$L__BB1_19:
	ld.param.u64 	%rd27, [_Z24compute_weight_gradientsPKfS0_Pfiiiiiiii_param_2];
	mad.lo.s32 	%r57, %r30, %r1, %r2;
	mad.lo.s32 	%r58, %r34, %r57, %r3;
	mad.lo.s32 	%r59, %r58, %r34, %r4;
	cvta.to.global.u64 	%rd24, %rd27;
	mul.wide.s32 	%rd25, %r59, 4;
	add.s64 	%rd26, %rd24, %rd25;
	st.global.f32 	[%rd26], %f119;
$L__BB1_20:
	ret;

}


// ===== COMPILED SASS (sm_100) =====

	.target	sm_100

	.elftype	@"ET_EXEC"


//--------------------- .note.nv.tkinfo           --------------------------
	.section	.note.nv.tkinfo,"",@"SHT_NOTE"
	.sectionflags	@"SHF_NOTE_NV_TKINFO"
	.tkinfo
        /*0018*/ 	.word	0x00000002
        /*0030*/ 	.string	""
        /*0030*/ 	.string	"ptxas"
        /*0030*/ 	.string	"Cuda compilation tools, release 13.0, V13.0.88"
        /*0030*/ 	.string	"Build cuda_13.0.r13.0/compiler.36424714_0"
        /*0030*/ 	.string	"-arch sm_100 -m 64 "



//--------------------- .note.nv.cuinfo           --------------------------
	.section	.note.nv.cuinfo,"",@"SHT_NOTE"
	.sectionflags	@"SHF_NOTE_NV_CUINFO"
        /*0018*/ 	.short	0x0002
        /*001a*/ 	.short	0x0064
        /*001c*/ 	.short	0x0082
	.zero		2


//--------------------- .nv.info                  --------------------------
	.section	.nv.info,"",@"SHT_CUDA_INFO"
	.align	4


	//----- nvinfo : EIATTR_REGCOUNT
	.align		4
        /*0000*/ 	.byte	0x04, 0x2f
        /*0002*/ 	.short	(.L_1 - .L_0)
	.align		4
.L_0:
        /*0004*/ 	.word	index@(_Z24convolution_forward_passPKfS0_Pfiiiiiiii)
        /*0008*/ 	.word	0x00000020


	//----- nvinfo : EIATTR_FRAME_SIZE
	.align		4
.L_1:
        /*000c*/ 	.byte	0x04, 0x11
        /*000e*/ 	.short	(.L_3 - .L_2)
	.align		4
.L_2:
        /*0010*/ 	.word	index@(_Z24convolution_forward_passPKfS0_Pfiiiiiiii)
        /*0014*/ 	.word	0x00000000


	//----- nvinfo : EIATTR_REGCOUNT
	.align		4
.L_3:
        /*0018*/ 	.byte	0x04, 0x2f
        /*001a*/ 	.short	(.L_5 - .L_4)
	.align		4
.L_4:
        /*001c*/ 	.word	index@(_Z24compute_weight_gradientsPKfS0_Pfiiiiiiii)
        /*0020*/ 	.word	0x00000020


	//----- nvinfo : EIATTR_FRAME_SIZE
	.align		4
.L_5:
        /*0024*/ 	.byte	0x04, 0x11
        /*0026*/ 	.short	(.L_7 - .L_6)
	.align		4
.L_6:
        /*0028*/ 	.word	index@(_Z24compute_weight_gradientsPKfS0_Pfiiiiiiii)
        /*002c*/ 	.word	0x00000000


	//----- nvinfo : EIATTR_MIN_STACK_SIZE
	.align		4
.L_7:
        /*0030*/ 	.byte	0x04, 0x12
        /*0032*/ 	.short	(.L_9 - .L_8)
	.align		4
.L_8:
        /*0034*/ 	.word	index@(_Z24compute_weight_gradientsPKfS0_Pfiiiiiiii)
        /*0038*/ 	.word	0x00000000


	//----- nvinfo : EIATTR_MIN_STACK_SIZE
	.align		4
.L_9:
        /*003c*/ 	.byte	0x04, 0x12
        /*003e*/ 	.short	(.L_11 - .L_10)
	.align		4
.L_10:
        /*0040*/ 	.word	index@(_Z24convolution_forward_passPKfS0_Pfiiiiiiii)
        /*0044*/ 	.word	0x00000000
.L_11:


//--------------------- .nv.compat                --------------------------
	.section	.nv.compat,"",@"SHT_CUDA_COMPAT_INFO"
	.align	4
        /*0000*/ 	.byte	0x02, 0x09, 0x00, 0x00, 0x02, 0x02, 0x01, 0x00, 0x02, 0x05, 0x05, 0x00, 0x03, 0x07, 0x01, 0x01
        /*0010*/ 	.byte	0x02, 0x03, 0x00, 0x00, 0x02, 0x06, 0x01, 0x00, 0x04, 0x0b, 0x08, 0x00, 0x09, 0x00, 0x00, 0x00
        /*0020*/ 	.byte	0x00, 0x00, 0x00, 0x00


//--------------------- .nv.info._Z24compute_weight_gradientsPKfS0_Pfiiiiiiii --------------------------
	.section	.nv.info._Z24compute_weight_gradientsPKfS0_Pfiiiiiiii,"",@"SHT_CUDA_INFO"
	.sectionflags	@""
	.align	4


	//----- nvinfo : EIATTR_CUDA_API_VERSION
	.align		4
        /*0000*/ 	.byte	0x04, 0x37
        /*0002*/ 	.short	(.L_13 - .L_12)
.L_12:
        /*0004*/ 	.word	0x00000082


	//----- nvinfo : EIATTR_KPARAM_INFO
	.align		4
.L_13:
        /*0008*/ 	.byte	0x04, 0x17
        /*000a*/ 	.short	(.L_15 - .L_14)
.L_14:
        /*000c*/ 	.word	0x00000000
        /*0010*/ 	.short	0x000a
        /*0012*/ 	.short	0x0034
        /*0014*/ 	.byte	0x00, 0xf0, 0x11, 0x00


	//----- nvinfo : EIATTR_KPARAM_INFO
	.align		4
.L_15:
        /*0018*/ 	.byte	0x04, 0x17
        /*001a*/ 	.short	(.L_17 - .L_16)
.L_16:
        /*001c*/ 	.word	0x00000000
        /*0020*/ 	.short	0x0009
        /*0022*/ 	.short	0x0030
        /*0024*/ 	.byte	0x00, 0xf0, 0x11, 0x00


	//----- nvinfo : EIATTR_KPARAM_INFO
	.align		4
.L_17:
        /*0028*/ 	.byte	0x04, 0x17
        /*002a*/ 	.short	(.L_19 - .L_18)
.L_18:
        /*002c*/ 	.word	0x00000000
        /*0030*/ 	.short	0x0008
        /*0032*/ 	.short	0x002c
        /*0034*/ 	.byte	0x00, 0xf0, 0x11, 0x00


	//----- nvinfo : EIATTR_KPARAM_INFO
	.align		4
.L_19:
        /*0038*/ 	.byte	0x04, 0x17
        /*003a*/ 	.short	(.L_21 - .L_20)
.L_20:
        /*003c*/ 	.word	0x00000000
        /*0040*/ 	.short	0x0007
        /*0042*/ 	.short	0x0028
        /*0044*/ 	.byte	0x00, 0xf0, 0x11, 0x00


	//----- nvinfo : EIATTR_KPARAM_INFO
	.align		4
.L_21:
        /*0048*/ 	.byte	0x04, 0x17
        /*004a*/ 	.short	(.L_23 - .L_22)
.L_22:
        /*004c*/ 	.word	0x00000000
        /*0050*/ 	.short	0x0006
        /*0052*/ 	.short	0x0024
        /*0054*/ 	.byte	0x00, 0xf0, 0x11, 0x00


	//----- nvinfo : EIATTR_KPARAM_INFO
	.align		4
.L_23:
        /*0058*/ 	.byte	0x04, 0x17
        /*005a*/ 	.short	(.L_25 - .L_24)
.L_24:
        /*005c*/ 	.word	0x00000000
        /*0060*/ 	.short	0x0005
        /*0062*/ 	.short	0x0020
        /*0064*/ 	.byte	0x00, 0xf0, 0x11, 0x00


	//----- nvinfo : EIATTR_KPARAM_INFO
	.align		4
.L_25:
        /*0068*/ 	.byte	0x04, 0x17
        /*006a*/ 	.short	(.L_27 - .L_26)
.L_26:
        /*006c*/ 	.word	0x00000000
        /*0070*/ 	.short	0x0004
        /*0072*/ 	.short	0x001c
        /*0074*/ 	.byte	0x00, 0xf0, 0x11, 0x00


	//----- nvinfo : EIATTR_KPARAM_INFO
	.align		4
.L_27:
        /*0078*/ 	.byte	0x04, 0x17
        /*007a*/ 	.short	(.L_29 - .L_28)
.L_28:
        /*007c*/ 	.word	0x00000000
        /*0080*/ 	.short	0x0003
        /*0082*/ 	.short	0x0018
        /*0084*/ 	.byte	0x00, 0xf0, 0x11, 0x00


	//----- nvinfo : EIATTR_KPARAM_INFO
	.align		4
.L_29:
        /*0088*/ 	.byte	0x04, 0x17
        /*008a*/ 	.short	(.L_31 - .L_30)
.L_30:
        /*008c*/ 	.word	0x00000000
        /*0090*/ 	.short	0x0002
        /*0092*/ 	.short	0x0010
        /*0094*/ 	.byte	0x00, 0xf5, 0x21, 0x00


	//----- nvinfo : EIATTR_KPARAM_INFO
	.align		4
.L_31:
        /*0098*/ 	.byte	0x04, 0x17
        /*009a*/ 	.short	(.L_33 - .L_32)
.L_32:
        /*009c*/ 	.word	0x00000000
        /*00a0*/ 	.short	0x0001
        /*00a2*/ 	.short	0x0008
        /*00a4*/ 	.byte	0x00, 0xf5, 0x21, 0x00


	//----- nvinfo : EIATTR_KPARAM_INFO
	.align		4
.L_33:
        /*00a8*/ 	.byte	0x04, 0x17
        /*00aa*/ 	.short	(.L_35 - .L_34)
.L_34:
        /*00ac*/ 	.word	0x00000000
        /*00b0*/ 	.short	0x0000
        /*00b2*/ 	.short	0x0000
        /*00b4*/ 	.byte	0x00, 0xf5, 0x21, 0x00


	//----- nvinfo : EIATTR_SPARSE_MMA_MASK
	.align		4
.L_35:
        /*00b8*/ 	.byte	0x03, 0x50
        /*00ba*/ 	.short	0x0000


	//----- nvinfo : EIATTR_MAXREG_COUNT
	.align		4
        /*00bc*/ 	.byte	0x03, 0x1b
        /*00be*/ 	.short	0x00ff


	//----- nvinfo : EIATTR_MERCURY_ISA_VERSION
	.align		4
        /*00c0*/ 	.byte	0x03, 0x5f
        /*00c2*/ 	.short	0x0101


	//----- nvinfo : EIATTR_VRC_CTA_INIT_COUNT
	.align		4
        /*00c4*/ 	.byte	0x02, 0x4a
	.zero		1
	.zero		1


	//----- nvinfo : EIATTR_EXIT_INSTR_OFFSETS
	.align		4
        /*00c8*/ 	.byte	0x04, 0x1c
        /*00ca*/ 	.short	(.L_37 - .L_36)


	//   ....[0]....
.L_36:
        /*00cc*/ 	.word	0x00000230


	//   ....[1]....
        /*00d0*/ 	.word	0x00000e30


	//----- nvinfo : EIATTR_CBANK_PARAM_SIZE
	.align		4
.L_37:
        /*00d4*/ 	.byte	0x03, 0x19
        /*00d6*/ 	.short	0x0038


	//----- nvinfo : EIATTR_PARAM_CBANK
	.align		4
        /*00d8*/ 	.byte	0x04, 0x0a
        /*00da*/ 	.short	(.L_39 - .L_38)
	.align		4
.L_38:
        /*00dc*/ 	.word	index@(.nv.constant0._Z24compute_weight_gradientsPKfS0_Pfiiiiiiii)
        /*00e0*/ 	.short	0x0380
        /*00e2*/ 	.short	0x0038


	//----- nvinfo : EIATTR_SW_WAR
	.align		4
.L_39:
        /*00e4*/ 	.byte	0x04, 0x36
        /*00e6*/ 	.short	(.L_41 - .L_40)
.L_40:
        /*00e8*/ 	.word	0x00000008
.L_41:


//--------------------- .nv.info._Z24convolution_forward_passPKfS0_Pfiiiiiiii --------------------------
	.section	.nv.info._Z24convolution_forward_passPKfS0_Pfiiiiiiii,"",@"SHT_CUDA_INFO"
	.sectionflags	@""
	.align	4


	//----- nvinfo : EIATTR_CUDA_API_VERSION
	.align		4
        /*0000*/ 	.byte	0x04, 0x37
        /*0002*/ 	.short	(.L_43 - .L_42)
.L_42:
        /*0004*/ 	.word	0x00000082


	//----- nvinfo : EIATTR_KPARAM_INFO
	.align		4
.L_43:
        /*0008*/ 	.byte	0x04, 0x17
        /*000a*/ 	.short	(.L_45 - .L_44)
.L_44:
        /*000c*/ 	.word	0x00000000
        /*0010*/ 	.short	0x000a
        /*0012*/ 	.short	0x0034
        /*0014*/ 	.byte	0x00, 0xf0, 0x11, 0x00


	//----- nvinfo : EIATTR_KPARAM_INFO
	.align		4
.L_45:
        /*0018*/ 	.byte	0x04, 0x17
        /*001a*/ 	.short	(.L_47 - .L_46)
.L_46:
        /*001c*/ 	.word	0x00000000
        /*0020*/ 	.short	0x0009
        /*0022*/ 	.short	0x0030
        /*0024*/ 	.byte	0x00, 0xf0, 0x11, 0x00


	//----- nvinfo : EIATTR_KPARAM_INFO
	.align		4
.L_47:
        /*0028*/ 	.byte	0x04, 0x17
        /*002a*/ 	.short	(.L_49 - .L_48)
.L_48:
        /*002c*/ 	.word	0x00000000
        /*0030*/ 	.short	0x0008
        /*0032*/ 	.short	0x002c
        /*0034*/ 	.byte	0x00, 0xf0, 0x11, 0x00


	//----- nvinfo : EIATTR_KPARAM_INFO
	.align		4
.L_49:
        /*0038*/ 	.byte	0x04, 0x17
        /*003a*/ 	.short	(.L_51 - .L_50)
.L_50:
        /*003c*/ 	.word	0x00000000
        /*0040*/ 	.short	0x0007
        /*0042*/ 	.short	0x0028
        /*0044*/ 	.byte	0x00, 0xf0, 0x11, 0x00


	//----- nvinfo : EIATTR_KPARAM_INFO
	.align		4
.L_51:
        /*0048*/ 	.byte	0x04, 0x17
        /*004a*/ 	.short	(.L_53 - .L_52)
.L_52:
        /*004c*/ 	.word	0x00000000
        /*0050*/ 	.short	0x0006
        /*0052*/ 	.short	0x0024
        /*0054*/ 	.byte	0x00, 0xf0, 0x11, 0x00


	//----- nvinfo : EIATTR_KPARAM_INFO
	.align		4
.L_53:
        /*0058*/ 	.byte	0x04, 0x17
        /*005a*/ 	.short	(.L_55 - .L_54)
.L_54:
        /*005c*/ 	.word	0x00000000
        /*0060*/ 	.short	0x0005
        /*0062*/ 	.short	0x0020
        /*0064*/ 	.byte	0x00, 0xf0, 0x11, 0x00


	//----- nvinfo : EIATTR_KPARAM_INFO
	.align		4
.L_55:
        /*0068*/ 	.byte	0x04, 0x17
        /*006a*/ 	.short	(.L_57 - .L_56)
.L_56:
        /*006c*/ 	.word	0x00000000
        /*0070*/ 	.short	0x0004
        /*0072*/ 	.short	0x001c
        /*0074*/ 	.byte	0x00, 0xf0, 0x11, 0x00


	//----- nvinfo : EIATTR_KPARAM_INFO
	.align		4
.L_57:
        /*0078*/ 	.byte	0x04, 0x17
        /*007a*/ 	.short	(.L_59 - .L_58)
.L_58:
        /*007c*/ 	.word	0x00000000
        /*0080*/ 	.short	0x0003
        /*0082*/ 	.short	0x0018
        /*0084*/ 	.byte	0x00, 0xf0, 0x11, 0x00


	//----- nvinfo : EIATTR_KPARAM_INFO
	.align		4
.L_59:
        /*0088*/ 	.byte	0x04, 0x17
        /*008a*/ 	.short	(.L_61 - .L_60)
.L_60:
        /*008c*/ 	.word	0x00000000
        /*0090*/ 	.short	0x0002
        /*0092*/ 	.short	0x0010
        /*0094*/ 	.byte	0x00, 0xf5, 0x21, 0x00


	//----- nvinfo : EIATTR_KPARAM_INFO
	.align		4
.L_61:
        /*0098*/ 	.byte	0x04, 0x17
        /*009a*/ 	.short	(.L_63 - .L_62)
.L_62:
        /*009c*/ 	.word	0x00000000
        /*00a0*/ 	.short	0x0001
        /*00a2*/ 	.short	0x0008
        /*00a4*/ 	.byte	0x00, 0xf5, 0x21, 0x00


	//----- nvinfo : EIATTR_KPARAM_INFO
	.align		4
.L_63:
        /*00a8*/ 	.byte	0x04, 0x17
        /*00aa*/ 	.short	(.L_65 - .L_64)
.L_64:
        /*00ac*/ 	.word	0x00000000
        /*00b0*/ 	.short	0x0000
        /*00b2*/ 	.short	0x0000
        /*00b4*/ 	.byte	0x00, 0xf5, 0x21, 0x00


	//----- nvinfo : EIATTR_SPARSE_MMA_MASK
	.align		4
.L_65:
        /*00b8*/ 	.byte	0x03, 0x50
        /*00ba*/ 	.short	0x0000


	//----- nvinfo : EIATTR_MAXREG_COUNT
	.align		4
        /*00bc*/ 	.byte	0x03, 0x1b
        /*00be*/ 	.short	0x00ff


	//----- nvinfo : EIATTR_MERCURY_ISA_VERSION
	.align		4
        /*00c0*/ 	.byte	0x03, 0x5f
        /*00c2*/ 	.short	0x0101


	//----- nvinfo : EIATTR_VRC_CTA_INIT_COUNT
	.align		4
        /*00c4*/ 	.byte	0x02, 0x4a
	.zero		1
	.zero		1


	//----- nvinfo : EIATTR_EXIT_INSTR_OFFSETS
	.align		4
        /*00c8*/ 	.byte	0x04, 0x1c
        /*00ca*/ 	.short	(.L_67 - .L_66)


	//   ....[0]....
.L_66:
        /*00cc*/ 	.word	0x00000260


	//   ....[1]....
        /*00d0*/ 	.word	0x00000e60


	//----- nvinfo : EIATTR_CBANK_PARAM_SIZE
	.align		4
.L_67:
        /*00d4*/ 	.byte	0x03, 0x19
        /*00d6*/ 	.short	0x0038


	//----- nvinfo : EIATTR_PARAM_CBANK
	.align		4
        /*00d8*/ 	.byte	0x04, 0x0a
        /*00da*/ 	.short	(.L_69 - .L_68)
	.align		4
.L_68:
        /*00dc*/ 	.word	index@(.nv.constant0._Z24convolution_forward_passPKfS0_Pfiiiiiiii)
        /*00e0*/ 	.short	0x0380
        /*00e2*/ 	.short	0x0038


	//----- nvinfo : EIATTR_SW_WAR
	.align		4
.L_69:
        /*00e4*/ 	.byte	0x04, 0x36
        /*00e6*/ 	.short	(.L_71 - .L_70)
.L_70:
        /*00e8*/ 	.word	0x00000008
.L_71:


//--------------------- .nv.callgraph             --------------------------
	.section	.nv.callgraph,"",@"SHT_CUDA_CALLGRAPH"
	.align	4
	.sectionentsize	8
	.align		4
        /*0000*/ 	.word	0x00000000
	.align		4
        /*0004*/ 	.word	0xffffffff
	.align		4
        /*0008*/ 	.word	0x00000000
	.align		4
        /*000c*/ 	.word	0xfffffffe
	.align		4
        /*0010*/ 	.word	0x00000000
	.align		4
        /*0014*/ 	.word	0xfffffffd
	.align		4
        /*0018*/ 	.word	0x00000000
	.align		4
        /*001c*/ 	.word	0xfffffffc


//--------------------- .text._Z24compute_weight_gradientsPKfS0_Pfiiiiiiii --------------------------
	.section	.text._Z24compute_weight_gradientsPKfS0_Pfiiiiiiii,"ax",@progbits
	.align	128
        .global         _Z24compute_weight_gradientsPKfS0_Pfiiiiiiii
        .type           _Z24compute_weight_gradientsPKfS0_Pfiiiiiiii,@function
        .size           _Z24compute_weight_gradientsPKfS0_Pfiiiiiiii,(.L_x_18 - _Z24compute_weight_gradientsPKfS0_Pfiiiiiiii)
        .other          _Z24compute_weight_gradientsPKfS0_Pfiiiiiiii,@"STO_CUDA_ENTRY STV_DEFAULT"
_Z24compute_weight_gradientsPKfS0_Pfiiiiiiii:
.text._Z24compute_weight_gradientsPKfS0_Pfiiiiiiii:
[----:B------:R-:W-:Y:S08]  /*0000*/  LDC R1, c[0x0][0x37c] ;  /* 0x0000df00ff017b82 */ /* 0x000ff00000000800 */
[----:B------:R-:W0:Y:S01]  /*0010*/  LDC R5, c[0x0][0x3ac] ;  /* 0x0000eb00ff057b82 */ /* 0x000e220000000800 */
[----:B------:R-:W1:Y:S07]  /*0020*/  S2R R6, SR_TID.X ;  /* 0x0000000000067919 */ /* 0x000e6e0000002100 */
[----:B------:R-:W2:Y:S08]  /*0030*/  S2UR UR12, SR_CTAID.Y ;  /* 0x00000000000c79c3 */ /* 0x000eb00000002600 */
[----:B------:R-:W3:Y:S01]  /*0040*/  S2UR UR13, SR_CTAID.X ;  /* 0x00000000000d79c3 */ /* 0x000ee20000002500 */
[----:B0-----:R-:W-:-:S04]  /*0050*/  IABS R4, R5 ;  /* 0x0000000500047213 */ /* 0x001fc80000000000 */
[----:B------:R-:W0:Y:S01]  /*0060*/  I2F.RP R0, R4 ;  /* 0x0000000400007306 */ /* 0x000e220000209400 */
[----:B-1----:R-:W-:-:S07]  /*0070*/  IABS R8, R6 ;  /* 0x0000000600087213 */ /* 0x002fce0000000000 */
[----:B0-----:R-:W0:Y:S02]  /*0080*/  MUFU.RCP R0, R0 ;  /* 0x0000000000007308 */ /* 0x001e240000001000 */
[----:B0-----:R-:W-:-:S06]  /*0090*/  IADD3 R2, PT, PT, R0, 0xffffffe, RZ ;  /* 0x0ffffffe00027810 */ /* 0x001fcc0007ffe0ff */
[----:B------:R0:W1:Y:S02]  /*00a0*/  F2I.FTZ.U32.TRUNC.NTZ R3, R2 ;  /* 0x0000000200037305 */ /* 0x000064000021f000 */
[----:B0-----:R-:W-:Y:S01]  /*00b0*/  HFMA2 R2, -RZ, RZ, 0, 0 ;  /* 0x00000000ff027431 */ /* 0x001fe200000001ff */
[----:B-1----:R-:W-:-:S05]  /*00c0*/  IADD3 R7, PT, PT, RZ, -R3, RZ ;  /* 0x80000003ff077210 */ /* 0x002fca0007ffe0ff */
[----:B------:R-:W-:-:S04]  /*00d0*/  IMAD R7, R7, R4, RZ ;  /* 0x0000000407077224 */ /* 0x000fc800078e02ff */
[----:B------:R-:W-:Y:S01]  /*00e0*/  IMAD.HI.U32 R3, R3, R7, R2 ;  /* 0x0000000703037227 */ /* 0x000fe200078e0002 */
[----:B------:R-:W-:Y:S02]  /*00f0*/  MOV R7, R8 ;  /* 0x0000000800077202 */ /* 0x000fe40000000f00 */
[----:B------:R-:W-:-:S03]  /*0100*/  LOP3.LUT R2, R6, R5, RZ, 0x3c, !PT ;  /* 0x0000000506027212 */ /* 0x000fc600078e3cff */
[----:B------:R-:W-:Y:S01]  /*0110*/  IMAD.HI.U32 R0, R3, R7, RZ ;  /* 0x0000000703007227 */ /* 0x000fe200078e00ff */
[----:B------:R-:W-:-:S04]  /*0120*/  ISETP.GE.AND P2, PT, R2, RZ, PT ;  /* 0x000000ff0200720c */ /* 0x000fc80003f46270 */
[----:B------:R-:W-:-:S05]  /*0130*/  IADD3 R3, PT, PT, -R0, RZ, RZ ;  /* 0x000000ff00037210 */ /* 0x000fca0007ffe1ff */
[C---:B------:R-:W-:Y:S02]  /*0140*/  IMAD R3, R4.reuse, R3, R7 ;  /* 0x0000000304037224 */ /* 0x040fe400078e0207 */
[----:B------:R-:W2:Y:S03]  /*0150*/  LDC R7, c[0x0][0x3a0] ;  /* 0x0000e800ff077b82 */ /* 0x000ea60000000800 */
[----:B------:R-:W-:-:S13]  /*0160*/  ISETP.GT.U32.AND P1, PT, R4, R3, PT ;  /* 0x000000030400720c */ /* 0x000fda0003f24070 */
[----:B------:R-:W-:Y:S01]  /*0170*/  @!P1 IMAD.IADD R3, R3, 0x1, -R4 ;  /* 0x0000000103039824 */ /* 0x000fe200078e0a04 */
[----:B------:R-:W-:Y:S02]  /*0180*/  @!P1 IADD3 R0, PT, PT, R0, 0x1, RZ ;  /* 0x0000000100009810 */ /* 0x000fe40007ffe0ff */
[----:B------:R-:W-:Y:S02]  /*0190*/  ISETP.NE.AND P1, PT, R5, RZ, PT ;  /* 0x000000ff0500720c */ /* 0x000fe40003f25270 */
[----:B------:R-:W-:Y:S02]  /*01a0*/  ISETP.GE.U32.AND P0, PT, R3, R4, PT ;  /* 0x000000040300720c */ /* 0x000fe40003f06070 */
[----:B------:R-:W3:Y:S11]  /*01b0*/  LDC R3, c[0x0][0x39c] ;  /* 0x0000e700ff037b82 */ /* 0x000ef60000000800 */
[----:B------:R-:W-:-:S02]  /*01c0*/  @P0 IADD3 R0, PT, PT, R0, 0x1, RZ ;  /* 0x0000000100000810 */ /* 0x000fc40007ffe0ff */
[----:B--2---:R-:W-:Y:S02]  /*01d0*/  ISETP.LE.AND P0, PT, R7, UR12, PT ;  /* 0x0000000c07007c0c */ /* 0x004fe4000bf03270 */
[----:B------:R-:W-:Y:S02]  /*01e0*/  @!P2 IADD3 R0, PT, PT, -R0, RZ, RZ ;  /* 0x000000ff0000a210 */ /* 0x000fe40007ffe1ff */
[----:B------:R-:W-:Y:S02]  /*01f0*/  @!P1 LOP3.LUT R0, RZ, R5, RZ, 0x33, !PT ;  /* 0x00000005ff009212 */ /* 0x000fe400078e33ff */
[----:B---3--:R-:W-:-:S04]  /*0200*/  ISETP.LE.OR P0, PT, R3, UR13, P0 ;  /* 0x0000000d03007c0c */ /* 0x008fc80008703670 */
[----:B------:R-:W-:-:S04]  /*0210*/  ISETP.GE.OR P0, PT, R0, R5, P0 ;  /* 0x000000050000720c */ /* 0x000fc80000706670 */
[----:B------:R-:W-:-:S13]  /*0220*/  ISETP.LT.OR P0, PT, R5, RZ, P0 ;  /* 0x000000ff0500720c */ /* 0x000fda0000701670 */
[----:B------:R-:W-:Y:S05]  /*0230*/  @P0 EXIT ;  /* 0x000000000000094d */ /* 0x000fea0003800000 */
[----:B------:R-:W0:Y:S01]  /*0240*/  LDC.64 R8, c[0x0][0x3b0] ;  /* 0x0000ec00ff087b82 */ /* 0x000e220000000a00 */
[----:B------:R-:W0:Y:S01]  /*0250*/  LDCU UR4, c[0x0][0x398] ;  /* 0x00007300ff0477ac */ /* 0x000e220008000800 */
[----:B------:R-:W-:Y:S01]  /*0260*/  IADD3 R3, PT, PT, -R0, RZ, RZ ;  /* 0x000000ff00037210 */ /* 0x000fe20007ffe1ff */
[----:B------:R-:W-:Y:S01]  /*0270*/  IMAD.MOV.U32 R13, RZ, RZ, RZ ;  /* 0x000000ffff0d7224 */ /* 0x000fe200078e00ff */
[----:B------:R-:W1:Y:S03]  /*0280*/  LDCU.64 UR14, c[0x0][0x358] ;  /* 0x00006b00ff0e77ac */ /* 0x000e660008000a00 */
[----:B------:R-:W-:Y:S01]  /*0290*/  IMAD R6, R5, R3, R6 ;  /* 0x0000000305067224 */ /* 0x000fe200078e0206 */
[----:B0-----:R-:W-:-:S04]  /*02a0*/  VIMNMX3 R2, R8, UR4, R9, PT ;  /* 0x0000000408027c0f */ /* 0x001fc8000b800109 */
[----:B------:R-:W-:-:S13]  /*02b0*/  ISETP.GE.AND P0, PT, R2, 0x1, PT ;  /* 0x000000010200780c */ /* 0x000fda0003f06270 */
[----:B-1----:R-:W-:Y:S05]  /*02c0*/  @!P0 BRA `(.L_x_0) ;  /* 0x0000000800b88947 */ /* 0x002fea0003800000 */
[----:B------:R-:W0:Y:S01]  /*02d0*/  LDCU.128 UR8, c[0x0][0x380] ;  /* 0x00007000ff0877ac */ /* 0x000e220008000c00 */
[----:B------:R-:W-:Y:S01]  /*02e0*/  HFMA2 R13, -RZ, RZ, 0, 0 ;  /* 0x00000000ff0d7431 */ /* 0x000fe200000001ff */
[C---:B------:R-:W-:Y:S02]  /*02f0*/  LOP3.LUT R19, R9.reuse, 0xf, RZ, 0xc0, !PT ;  /* 0x0000000f09137812 */ /* 0x040fe400078ec0ff */
[C---:B------:R-:W-:Y:S02]  /*0300*/  LOP3.LUT R20, R9.reuse, 0x7, RZ, 0xc0, !PT ;  /* 0x0000000709147812 */ /* 0x040fe400078ec0ff */
[----:B------:R-:W-:Y:S02]  /*0310*/  LOP3.LUT R8, R9, 0x3, RZ, 0xc0, !PT ;  /* 0x0000000309087812 */ /* 0x000fe400078ec0ff */
[----:B------:R-:W-:Y:S01]  /*0320*/  MOV R9, RZ ;  /* 0x000000ff00097202 */ /* 0x000fe20000000f00 */
[----:B0-----:R-:W-:Y:S02]  /*0330*/  UIADD3 UR7, UP0, UPT, UR8, 0x20, URZ ;  /* 0x0000002008077890 */ /* 0x001fe4000ff1e0ff */
[----:B------:R-:W-:-:S02]  /*0340*/  UIADD3 UR5, UP1, UPT, UR10, 0x20, URZ ;  /* 0x000000200a057890 */ /* 0x000fc4000ff3e0ff */
[----:B------:R-:W-:Y:S02]  /*0350*/  UIADD3.X UR8, UPT, UPT, URZ, UR9, URZ, UP0, !UPT ;  /* 0x00000009ff087290 */ /* 0x000fe400087fe4ff */
[----:B------:R-:W-:-:S12]  /*0360*/  UIADD3.X UR6, UPT, UPT, URZ, UR11, URZ, UP1, !UPT ;  /* 0x0000000bff067290 */ /* 0x000fd80008ffe4ff */
.L_x_7:
[----:B------:R-:W0:Y:S01]  /*0370*/  LDC.64 R4, c[0x0][0x398] ;  /* 0x0000e600ff047b82 */ /* 0x000e220000000a00 */
[----:B------:R-:W-:-:S07]  /*0380*/  UMOV UR4, URZ ;  /* 0x000000ff00047c82 */ /* 0x000fce0008000000 */
[----:B------:R-:W1:Y:S01]  /*0390*/  LDC.64 R2, c[0x0][0x3a0] ;  /* 0x0000e800ff027b82 */ /* 0x000e620000000a00 */
[C---:B0-----:R-:W-:Y:S02]  /*03a0*/  IMAD R10, R9.reuse, R5, UR13 ;  /* 0x0000000d090a7e24 */ /* 0x041fe4000f8e0205 */
[C---:B-1----:R-:W-:Y:S01]  /*03b0*/  IMAD R11, R9.reuse, R2, UR12 ;  /* 0x0000000c090b7e24 */ /* 0x042fe2000f8e0202 */
[----:B------:R-:W-:Y:S01]  /*03c0*/  IADD3 R9, PT, PT, R9, 0x1, RZ ;  /* 0x0000000109097810 */ /* 0x000fe20007ffe0ff */
[----:B------:R-:W-:-:S03]  /*03d0*/  IMAD R10, R10, R3, R0 ;  /* 0x000000030a0a7224 */ /* 0x000fc600078e0200 */
[----:B------:R-:W-:-:S13]  /*03e0*/  ISETP.NE.AND P0, PT, R9, R4, PT ;  /* 0x000000040900720c */ /* 0x000fda0003f05270 */
.L_x_6:
[----:B------:R-:W0:Y:S01]  /*03f0*/  LDC.64 R2, c[0x0][0x3b0] ;  /* 0x0000ec00ff027b82 */ /* 0x000e220000000a00 */
[----:B------:R-:W1:Y:S01]  /*0400*/  LDCU UR9, c[0x0][0x3a8] ;  /* 0x00007500ff0977ac */ /* 0x000e620008000800 */
[----:B------:R-:W-:Y:S01]  /*0410*/  IADD3 R5, PT, PT, R10, UR4, RZ ;  /* 0x000000040a057c10 */ /* 0x000fe2000fffe0ff */
[----:B------:R-:W-:-:S04]  /*0420*/  IMAD.MOV.U32 R14, RZ, RZ, RZ ;  /* 0x000000ffff0e7224 */ /* 0x000fc800078e00ff */
[----:B-1----:R-:W-:Y:S01]  /*0430*/  IMAD R12, R5, UR9, R6 ;  /* 0x00000009050c7c24 */ /* 0x002fe2000f8e0206 */
[----:B0-----:R-:W-:Y:S01]  /*0440*/  ISETP.GE.U32.AND P2, PT, R3, 0x10, PT ;  /* 0x000000100300780c */ /* 0x001fe20003f46070 */
[----:B------:R-:W-:Y:S01]  /*0450*/  IMAD R4, R11, R2, UR4 ;  /* 0x000000040b047e24 */ /* 0x000fe2000f8e0202 */
[----:B------:R-:W-:-:S03]  /*0460*/  UIADD3 UR4, UPT, UPT, UR4, 0x1, URZ ;  /* 0x0000000104047890 */ /* 0x000fc6000fffe0ff */
[----:B------:R-:W-:-:S03]  /*0470*/  IMAD R7, R4, R3, RZ ;  /* 0x0000000304077224 */ /* 0x000fc600078e02ff */
[----:B------:R-:W-:-:S05]  /*0480*/  ISETP.NE.AND P1, PT, R2, UR4, PT ;  /* 0x0000000402007c0c */ /* 0x000fca000bf25270 */
[----:B------:R-:W-:Y:S08]  /*0490*/  @!P2 BRA `(.L_x_1) ;  /* 0x0000000000fca947 */ /* 0x000ff00003800000 */
[----:B------:R-:W-:Y:S02]  /*04a0*/  LOP3.LUT R14, R3, 0x7ffffff0, RZ, 0xc0, !PT ;  /* 0x7ffffff0030e7812 */ /* 0x000fe400078ec0ff */
[----:B------:R-:W-:Y:S02]  /*04b0*/  MOV R15, R7 ;  /* 0x00000007000f7202 */ /* 0x000fe40000000f00 */
[----:B------:R-:W-:Y:S02]  /*04c0*/  MOV R17, R12 ;  /* 0x0000000c00117202 */ /* 0x000fe40000000f00 */
[----:B------:R-:W-:-:S07]  /*04d0*/  IADD3 R16, PT, PT, -R14, RZ, RZ ;  /* 0x000000ff0e107210 */ /* 0x000fce0007ffe1ff */
.L_x_2:
[----:B------:R-:W-:Y:S01]  /*04e0*/  MOV R4, UR7 ;  /* 0x0000000700047c02 */ /* 0x000fe20008000f00 */
[----:B------:R-:W-:Y:S01]  /*04f0*/  IMAD.U32 R5, RZ, RZ, UR8 ;  /* 0x00000008ff057e24 */ /* 0x000fe2000f8e00ff */
[----:B------:R-:W-:Y:S02]  /*0500*/  MOV R2, UR5 ;  /* 0x0000000500027c02 */ /* 0x000fe40008000f00 */
[----:B------:R-:W-:Y:S01]  /*0510*/  MOV R3, UR6 ;  /* 0x0000000600037c02 */ /* 0x000fe20008000f00 */
[----:B------:R-:W-:-:S04]  /*0520*/  IMAD.WIDE R4, R17, 0x4, R4 ;  /* 0x0000000411047825 */ /* 0x000fc800078e0204 */
[----:B------:R-:W-:Y:S01]  /*0530*/  IMAD.WIDE R2, R15, 0x4, R2 ;  /* 0x000000040f027825 */ /* 0x000fe200078e0202 */
[----:B------:R-:W2:Y:S04]  /*0540*/  LDG.E.CONSTANT R22, desc[UR14][R4.64+-0x20] ;  /* 0xffffe00e04167981 */ /* 0x000ea8000c1e9900 */
[----:B------:R-:W2:Y:S04]  /*0550*/  LDG.E.CONSTANT R23, desc[UR14][R2.64+-0x20] ;  /* 0xffffe00e02177981 */ /* 0x000ea8000c1e9900 */
[----:B------:R-:W3:Y:S04]  /*0560*/  LDG.E.CONSTANT R24, desc[UR14][R4.64+-0x1c] ;  /* 0xffffe40e04187981 */ /* 0x000ee8000c1e9900 */
[----:B------:R-:W3:Y:S04]  /*0570*/  LDG.E.CONSTANT R25, desc[UR14][R2.64+-0x1c] ;  /* 0xffffe40e02197981 */ /* 0x000ee8000c1e9900 */
[----:B------:R-:W4:Y:S04]  /*0580*/  LDG.E.CONSTANT R18, desc[UR14][R4.64+-0x18] ;  /* 0xffffe80e04127981 */ /* 0x000f28000c1e9900 */
[----:B------:R-:W4:Y:S04]  /*0590*/  LDG.E.CONSTANT R21, desc[UR14][R2.64+-0x18] ;  /* 0xffffe80e02157981 */ /* 0x000f28000c1e9900 */
[----:B------:R-:W5:Y:S04]  /*05a0*/  LDG.E.CONSTANT R28, desc[UR14][R2.64+0x18] ;  /* 0x0000180e021c7981 */ /* 0x000f68000c1e9900 */
[----:B------:R-:W5:Y:S01]  /*05b0*/  LDG.E.CONSTANT R29, desc[UR14][R2.64+0x1c] ;  /* 0x00001c0e021d7981 */ /* 0x000f62000c1e9900 */
[----:B--2---:R-:W-:-:S03]  /*05c0*/  FFMA R23, R22, R23, R13 ;  /* 0x0000001716177223 */ /* 0x004fc6000000000d */
[----:B------:R-:W2:Y:S04]  /*05d0*/  LDG.E.CONSTANT R22, desc[UR14][R4.64+-0x14] ;  /* 0xffffec0e04167981 */ /* 0x000ea8000c1e9900 */
[----:B------:R-:W2:Y:S01]  /*05e0*/  LDG.E.CONSTANT R13, desc[UR14][R2.64+-0x14] ;  /* 0xffffec0e020d7981 */ /* 0x000ea2000c1e9900 */
[----:B---3--:R-:W-:-:S03]  /*05f0*/  FFMA R25, R24, R25, R23 ;  /* 0x0000001918197223 */ /* 0x008fc60000000017 */
[----:B------:R-:W3:Y:S04]  /*0600*/  LDG.E.CONSTANT R23, desc[UR14][R4.64+-0x10] ;  /* 0xfffff00e04177981 */ /* 0x000ee8000c1e9900 */
[----:B------:R-:W3:Y:S01]  /*0610*/  LDG.E.CONSTANT R24, desc[UR14][R2.64+-0x10] ;  /* 0xfffff00e02187981 */ /* 0x000ee2000c1e9900 */
[----:B----4-:R-:W-:-:S03]  /*0620*/  FFMA R25, R18, R21, R25 ;  /* 0x0000001512197223 */ /* 0x010fc60000000019 */
[----:B------:R-:W4:Y:S04]  /*0630*/  LDG.E.CONSTANT R18, desc[UR14][R4.64+-0xc] ;  /* 0xfffff40e04127981 */ /* 0x000f28000c1e9900 */
[----:B------:R-:W4:Y:S01]  /*0640*/  LDG.E.CONSTANT R21, desc[UR14][R2.64+-0xc] ;  /* 0xfffff40e02157981 */ /* 0x000f22000c1e9900 */
        /* <DEDUP_REMOVED lines=8> */
[----:B------:R-:W4:Y:S04]  /*06d0*/  LDG.E.CONSTANT R21, desc[UR14][R2.64] ;  /* 0x0000000e02157981 */ /* 0x000f28000c1e9900 */
        /* <DEDUP_REMOVED lines=15> */
[----:B------:R-:W3:Y:S04]  /*07d0*/  LDG.E.CONSTANT R25, desc[UR14][R2.64+0x14] ;  /* 0x0000140e02197981 */ /* 0x000ee8000c1e9900 */
[----:B------:R-:W5:Y:S01]  /*07e0*/  LDG.E.CONSTANT R23, desc[UR14][R4.64+0x18] ;  /* 0x0000180e04177981 */ /* 0x000f62000c1e9900 */
[----:B------:R-:W-:Y:S01]  /*07f0*/  IADD3 R16, PT, PT, R16, 0x10, RZ ;  /* 0x0000001010107810 */ /* 0x000fe20007ffe0ff */
[----:B----4-:R-:W-:-:S03]  /*0800*/  FFMA R18, R13, R18, R27 ;  /* 0x000000120d127223 */ /* 0x010fc6000000001b */
[----:B------:R-:W-:Y:S01]  /*0810*/  ISETP.NE.AND P2, PT, R16, RZ, PT ;  /* 0x000000ff1000720c */ /* 0x000fe20003f45270 */
[----:B------:R-:W-:Y:S01]  /*0820*/  VIADD R15, R15, 0x10 ;  /* 0x000000100f0f7836 */ /* 0x000fe20000000000 */
[----:B------:R-:W-:Y:S01]  /*0830*/  IADD3 R17, PT, PT, R17, 0x10, RZ ;  /* 0x0000001011117810 */ /* 0x000fe20007ffe0ff */
[----:B--2---:R-:W-:-:S04]  /*0840*/  FFMA R21, R21, R22, R18 ;  /* 0x0000001615157223 */ /* 0x004fc80000000012 */
[----:B---3--:R-:W-:-:S04]  /*0850*/  FFMA R24, R24, R25, R21 ;  /* 0x0000001918187223 */ /* 0x008fc80000000015 */
[----:B-----5:R-:W-:-:S04]  /*0860*/  FFMA R23, R23, R28, R24 ;  /* 0x0000001c17177223 */ /* 0x020fc80000000018 */
[----:B------:R-:W-:Y:S01]  /*0870*/  FFMA R13, R26, R29, R23 ;  /* 0x0000001d1a0d7223 */ /* 0x000fe20000000017 */
[----:B------:R-:W-:Y:S06]  /*0880*/  @P2 BRA `(.L_x_2) ;  /* 0xfffffffc00142947 */ /* 0x000fec000383ffff */
.L_x_1:
[----:B------:R-:W-:-:S13]  /*0890*/  ISETP.NE.AND P2, PT, R19, RZ, PT ;  /* 0x000000ff1300720c */ /* 0x000fda0003f45270 */
[----:B------:R-:W-:Y:S05]  /*08a0*/  @!P2 BRA `(.L_x_3) ;  /* 0x000000040038a947 */ /* 0x000fea0003800000 */
[----:B------:R-:W-:Y:S02]  /*08b0*/  IADD3 R2, PT, PT, R19, -0x1, RZ ;  /* 0xffffffff13027810 */ /* 0x000fe40007ffe0ff */
[----:B------:R-:W-:Y:S02]  /*08c0*/  ISETP.NE.AND P3, PT, R20, RZ, PT ;  /* 0x000000ff1400720c */ /* 0x000fe40003f65270 */
[----:B------:R-:W-:-:S13]  /*08d0*/  ISETP.GE.U32.AND P2, PT, R2, 0x7, PT ;  /* 0x000000070200780c */ /* 0x000fda0003f46070 */
[----:B------:R-:W-:Y:S05]  /*08e0*/  @!P2 BRA `(.L_x_4) ;  /* 0x00000000007ca947 */ /* 0x000fea0003800000 */
[----:B------:R-:W0:Y:S01]  /*08f0*/  LDC.64 R2, c[0x0][0x380] ;  /* 0x0000e000ff027b82 */ /* 0x000e220000000a00 */
[-C--:B------:R-:W-:Y:S02]  /*0900*/  IADD3 R15, PT, PT, R12, R14.reuse, RZ ;  /* 0x0000000e0c0f7210 */ /* 0x080fe40007ffe0ff */
[----:B------:R-:W-:-:S05]  /*0910*/  IADD3 R17, PT, PT, R7, R14, RZ ;  /* 0x0000000e07117210 */ /* 0x000fca0007ffe0ff */
[----:B------:R-:W1:Y:S01]  /*0920*/  LDC.64 R4, c[0x0][0x388] ;  /* 0x0000e200ff047b82 */ /* 0x000e620000000a00 */
[----:B0-----:R-:W-:-:S05]  /*0930*/  IMAD.WIDE R2, R15, 0x4, R2 ;  /* 0x000000040f027825 */ /* 0x001fca00078e0202 */
[----:B------:R-:W2:Y:S01]  /*0940*/  LDG.E.CONSTANT R22, desc[UR14][R2.64] ;  /* 0x0000000e02167981 */ /* 0x000ea2000c1e9900 */
[----:B-1----:R-:W-:-:S03]  /*0950*/  IMAD.WIDE R4, R17, 0x4, R4 ;  /* 0x0000000411047825 */ /* 0x002fc600078e0204 */
[----:B------:R-:W3:Y:S04]  /*0960*/  LDG.E.CONSTANT R24, desc[UR14][R2.64+0x4] ;  /* 0x0000040e02187981 */ /* 0x000ee8000c1e9900 */
[----:B------:R-:W2:Y:S04]  /*0970*/  LDG.E.CONSTANT R21, desc[UR14][R4.64] ;  /* 0x0000000e04157981 */ /* 0x000ea8000c1e9900 */
[----:B------:R-:W3:Y:S04]  /*0980*/  LDG.E.CONSTANT R23, desc[UR14][R4.64+0x4] ;  /* 0x0000040e04177981 */ /* 0x000ee8000c1e9900 */
[----:B------:R-:W4:Y:S04]  /*0990*/  LDG.E.CONSTANT R18, desc[UR14][R2.64+0x8] ;  /* 0x0000080e02127981 */ /* 0x000f28000c1e9900 */
[----:B------:R-:W4:Y:S04]  /*09a0*/  LDG.E.CONSTANT R15, desc[UR14][R4.64+0x8] ;  /* 0x0000080e040f7981 */ /* 0x000f28000c1e9900 */
[----:B------:R-:W5:Y:S04]  /*09b0*/  LDG.E.CONSTANT R16, desc[UR14][R2.64+0xc] ;  /* 0x00000c0e02107981 */ /* 0x000f68000c1e9900 */
[----:B------:R-:W5:Y:S04]  /*09c0*/  LDG.E.CONSTANT R17, desc[UR14][R4.64+0xc] ;  /* 0x00000c0e04117981 */ /* 0x000f68000c1e9900 */
[----:B------:R-:W5:Y:S04]  /*09d0*/  LDG.E.CONSTANT R26, desc[UR14][R4.64+0x18] ;  /* 0x0000180e041a7981 */ /* 0x000f68000c1e9900 */
[----:B------:R-:W5:Y:S04]  /*09e0*/  LDG.E.CONSTANT R25, desc[UR14][R2.64+0x1c] ;  /* 0x00001c0e02197981 */ /* 0x000f68000c1e9900 */
[----:B------:R-:W5:Y:S01]  /*09f0*/  LDG.E.CONSTANT R28, desc[UR14][R4.64+0x1c] ;  /* 0x00001c0e041c7981 */ /* 0x000f62000c1e9900 */
[----:B--2---:R-:W-:-:S03]  /*0a00*/  FFMA R21, R22, R21, R13 ;  /* 0x0000001516157223 */ /* 0x004fc6000000000d */
[----:B------:R-:W2:Y:S04]  /*0a10*/  LDG.E.CONSTANT R13, desc[UR14][R2.64+0x10] ;  /* 0x0000100e020d7981 */ /* 0x000ea8000c1e9900 */
[----:B------:R-:W2:Y:S01]  /*0a20*/  LDG.E.CONSTANT R22, desc[UR14][R4.64+0x10] ;  /* 0x0000100e04167981 */ /* 0x000ea2000c1e9900 */
[----:B---3--:R-:W-:-:S03]  /*0a30*/  FFMA R27, R24, R23, R21 ;  /* 0x00000017181b7223 */ /* 0x008fc60000000015 */
[----:B------:R-:W3:Y:S04]  /*0a40*/  LDG.E.CONSTANT R23, desc[UR14][R2.64+0x14] ;  /* 0x0000140e02177981 */ /* 0x000ee8000c1e9900 */
[----:B------:R-:W3:Y:S04]  /*0a50*/  LDG.E.CONSTANT R24, desc[UR14][R4.64+0x14] ;  /* 0x0000140e04187981 */ /* 0x000ee8000c1e9900 */
[----:B------:R-:W3:Y:S01]  /*0a60*/  LDG.E.CONSTANT R21, desc[UR14][R2.64+0x18] ;  /* 0x0000180e02157981 */ /* 0x000ee2000c1e9900 */
[----:B----4-:R-:W-:-:S04]  /*0a70*/  FFMA R15, R18, R15, R27 ;  /* 0x0000000f120f7223 */ /* 0x010fc8000000001b */
[----:B-----5:R-:W-:Y:S01]  /*0a80*/  FFMA R16, R16, R17, R15 ;  /* 0x0000001110107223 */ /* 0x020fe2000000000f */
[----:B------:R-:W-:-:S03]  /*0a90*/  IADD3 R14, PT, PT, R14, 0x8, RZ ;  /* 0x000000080e0e7810 */ /* 0x000fc60007ffe0ff */
[----:B--2---:R-:W-:-:S04]  /*0aa0*/  FFMA R16, R13, R22, R16 ;  /* 0x000000160d107223 */ /* 0x004fc80000000010 */
[----:B---3--:R-:W-:-:S04]  /*0ab0*/  FFMA R16, R23, R24, R16 ;  /* 0x0000001817107223 */ /* 0x008fc80000000010 */
[----:B------:R-:W-:-:S04]  /*0ac0*/  FFMA R16, R21, R26, R16 ;  /* 0x0000001a15107223 */ /* 0x000fc80000000010 */
[----:B------:R-:W-:-:S07]  /*0ad0*/  FFMA R13, R25, R28, R16 ;  /* 0x0000001c190d7223 */ /* 0x000fce0000000010 */
.L_x_4:
[----:B------:R-:W-:Y:S05]  /*0ae0*/  @!P3 BRA `(.L_x_3) ;  /* 0x0000000000a8b947 */ /* 0x000fea0003800000 */
[----:B------:R-:W-:Y:S01]  /*0af0*/  VIADD R2, R20, 0xffffffff ;  /* 0xffffffff14027836 */ /* 0x000fe20000000000 */
[----:B------:R-:W-:-:S04]  /*0b00*/  ISETP.NE.AND P3, PT, R8, RZ, PT ;  /* 0x000000ff0800720c */ /* 0x000fc80003f65270 */
        /* <DEDUP_REMOVED lines=15> */
[----:B------:R-:W5:Y:S01]  /*0c00*/  LDG.E.CONSTANT R23, desc[UR14][R2.64+0xc] ;  /* 0x00000c0e02177981 */ /* 0x000f62000c1e9900 */
[----:B------:R-:W-:Y:S01]  /*0c10*/  IADD3 R14, PT, PT, R14, 0x4, RZ ;  /* 0x000000040e0e7810 */ /* 0x000fe20007ffe0ff */
[----:B--2---:R-:W-:-:S04]  /*0c20*/  FFMA R15, R16, R15, R13 ;  /* 0x0000000f100f7223 */ /* 0x004fc8000000000d */
[----:B---3--:R-:W-:-:S04]  /*0c30*/  FFMA R15, R18, R17, R15 ;  /* 0x00000011120f7223 */ /* 0x008fc8000000000f */
[----:B----4-:R-:W-:-:S04]  /*0c40*/  FFMA R15, R22, R21, R15 ;  /* 0x00000015160f7223 */ /* 0x010fc8000000000f */
[----:B-----5:R-:W-:-:S07]  /*0c50*/  FFMA R13, R24, R23, R15 ;  /* 0x00000017180d7223 */ /* 0x020fce000000000f */
.L_x_5:
[----:B------:R-:W-:Y:S05]  /*0c60*/  @!P3 BRA `(.L_x_3) ;  /* 0x000000000048b947 */ /* 0x000fea0003800000 */
[----:B------:R-:W0:Y:S01]  /*0c70*/  LDC.64 R4, c[0x0][0x380] ;  /* 0x0000e000ff047b82 */ /* 0x000e220000000a00 */
[-C--:B------:R-:W-:Y:S02]  /*0c80*/  IADD3 R15, PT, PT, R12, R14.reuse, RZ ;  /* 0x0000000e0c0f7210 */ /* 0x080fe40007ffe0ff */
[----:B------:R-:W-:-:S05]  /*0c90*/  IADD3 R7, PT, PT, R7, R14, RZ ;  /* 0x0000000e07077210 */ /* 0x000fca0007ffe0ff */
[----:B------:R-:W1:Y:S01]  /*0ca0*/  LDC.64 R2, c[0x0][0x388] ;  /* 0x0000e200ff027b82 */ /* 0x000e620000000a00 */
[----:B0-----:R-:W-:-:S05]  /*0cb0*/  IMAD.WIDE R4, R15, 0x4, R4 ;  /* 0x000000040f047825 */ /* 0x001fca00078e0204 */
[----:B------:R-:W2:Y:S01]  /*0cc0*/  LDG.E.CONSTANT R12, desc[UR14][R4.64] ;  /* 0x0000000e040c7981 */ /* 0x000ea2000c1e9900 */
[----:B-1----:R-:W-:-:S05]  /*0cd0*/  IMAD.WIDE R2, R7, 0x4, R2 ;  /* 0x0000000407027825 */ /* 0x002fca00078e0202 */
[----:B------:R-:W2:Y:S01]  /*0ce0*/  LDG.E.CONSTANT R7, desc[UR14][R2.64] ;  /* 0x0000000e02077981 */ /* 0x000ea2000c1e9900 */
[----:B------:R-:W-:Y:S01]  /*0cf0*/  ISETP.NE.AND P2, PT, R8, 0x1, PT ;  /* 0x000000010800780c */ /* 0x000fe20003f45270 */
[----:B--2---:R-:W-:-:S12]  /*0d00*/  FFMA R13, R12, R7, R13 ;  /* 0x000000070c0d7223 */ /* 0x004fd8000000000d */
[----:B------:R-:W-:Y:S05]  /*0d10*/  @!P2 BRA `(.L_x_3) ;  /* 0x00000000001ca947 */ /* 0x000fea0003800000 */
[----:B------:R-:W-:Y:S01]  /*0d20*/  ISETP.NE.AND P2, PT, R8, 0x2, PT ;  /* 0x000000020800780c */ /* 0x000fe20003f45270 */
[----:B------:R-:W2:Y:S04]  /*0d30*/  LDG.E.CONSTANT R12, desc[UR14][R4.64+0x4] ;  /* 0x0000040e040c7981 */ /* 0x000ea8000c1e9900 */
[----:B------:R-:W2:Y:S08]  /*0d40*/  LDG.E.CONSTANT R7, desc[UR14][R2.64+0x4] ;  /* 0x0000040e02077981 */ /* 0x000eb0000c1e9900 */
[----:B------:R-:W3:Y:S04]  /*0d50*/  @P2 LDG.E.CONSTANT R14, desc[UR14][R4.64+0x8] ;  /* 0x0000080e040e2981 */ /* 0x000ee8000c1e9900 */
[----:B------:R-:W3:Y:S01]  /*0d60*/  @P2 LDG.E.CONSTANT R15, desc[UR14][R2.64+0x8] ;  /* 0x0000080e020f2981 */ /* 0x000ee2000c1e9900 */
[----:B--2---:R-:W-:-:S04]  /*0d70*/  FFMA R13, R12, R7, R13 ;  /* 0x000000070c0d7223 */ /* 0x004fc8000000000d */
[----:B---3--:R-:W-:-:S07]  /*0d80*/  @P2 FFMA R13, R14, R15, R13 ;  /* 0x0000000f0e0d2223 */ /* 0x008fce000000000d */
.L_x_3:
[----:B------:R-:W-:Y:S05]  /*0d90*/  @P1 BRA `(.L_x_6) ;  /* 0xfffffff400941947 */ /* 0x000fea000383ffff */
[----:B------:R-:W-:Y:S05]  /*0da0*/  @P0 BRA `(.L_x_7) ;  /* 0xfffffff400700947 */ /* 0x000fea000383ffff */
.L_x_0:
[----:B------:R-:W0:Y:S01]  /*0db0*/  LDCU UR4, c[0x0][0x39c] ;  /* 0x00007380ff0477ac */ /* 0x000e220008000800 */
[----:B------:R-:W1:Y:S08]  /*0dc0*/  LDC R7, c[0x0][0x3ac] ;  /* 0x0000eb00ff077b82 */ /* 0x000e700000000800 */
[----:B------:R-:W2:Y:S01]  /*0dd0*/  LDC.64 R2, c[0x0][0x390] ;  /* 0x0000e400ff027b82 */ /* 0x000ea20000000a00 */
[----:B0-----:R-:W-:-:S06]  /*0de0*/  UIMAD UR4, UR12, UR4, UR13 ;  /* 0x000000040c0472a4 */ /* 0x001fcc000f8e020d */
[----:B-1----:R-:W-:-:S04]  /*0df0*/  IMAD R5, R7, UR4, R0 ;  /* 0x0000000407057c24 */ /* 0x002fc8000f8e0200 */
[----:B------:R-:W-:-:S04]  /*0e00*/  IMAD R5, R5, R7, R6 ;  /* 0x0000000705057224 */ /* 0x000fc800078e0206 */
[----:B--2---:R-:W-:-:S05]  /*0e10*/  IMAD.WIDE R2, R5, 0x4, R2 ;  /* 0x0000000405027825 */ /* 0x004fca00078e0202 */
[----:B------:R-:W-:Y:S01]  /*0e20*/  STG.E desc[UR14][R2.64], R13 ;  /* 0x0000000d02007986 */ /* 0x000fe2000c10190e */
[----:B------:R-:W-:Y:S05]  /*0e30*/  EXIT ;  /* 0x000000000000794d */ /* 0x000fea0003800000 */
.L_x_8:
[----:B------:R-:W-:-:S00]  /*0e40*/  BRA `(.L_x_8) ;  /* 0xfffffffc00fc7947 */ /* 0x000fc0000383ffff */
[----:B------:R-:W-:-:S00]  /*0e50*/  NOP ;  /* 0x0000000000007918 */ /* 0x000fc00000000000 */
        /* <DEDUP_REMOVED lines=10> */
.L_x_18:


//--------------------- .text._Z24convolution_forward_passPKfS0_Pfiiiiiiii --------------------------
	.section	.text._Z24convolution_forward_passPKfS0_Pfiiiiiiii,"ax",@progbits
	.align	128
        .global         _Z24convolution_forward_passPKfS0_Pfiiiiiiii
        .type           _Z24convolution_forward_passPKfS0_Pfiiiiiiii,@function
        .size           _Z24convolution_forward_passPKfS0_Pfiiiiiiii,(.L_x_19 - _Z24convolution_forward_passPKfS0_Pfiiiiiiii)
        .other          _Z24convolution_forward_passPKfS0_Pfiiiiiiii,@"STO_CUDA_ENTRY STV_DEFAULT"
_Z24convolution_forward_passPKfS0_Pfiiiiiiii:
.text._Z24convolution_forward_passPKfS0_Pfiiiiiiii:
[----:B------:R-:W-:Y:S08]  /*0000*/  LDC R1, c[0x0][0x37c] ;  /* 0x0000df00ff017b82 */ /* 0x000ff00000000800 */
[----:B------:R-:W0:Y:S01]  /*0010*/  LDC R11, c[0x0][0x3b4] ;  /* 0x0000ed00ff0b7b82 */ /* 0x000e220000000800 */
[----:B------:R-:W1:Y:S07]  /*0020*/  S2R R5, SR_TID.X ;  /* 0x0000000000057919 */ /* 0x000e6e0000002100 */
[----:B------:R-:W1:Y:S08]  /*0030*/  S2UR UR4, SR_CTAID.X ;  /* 0x00000000000479c3 */ /* 0x000e700000002500 */
[----:B------:R-:W1:Y:S01]  /*0040*/  LDC R0, c[0x0][0x360] ;  /* 0x0000d800ff007b82 */ /* 0x000e620000000800 */
[----:B0-----:R-:W-:-:S07]  /*0050*/  IABS R9, R11 ;  /* 0x0000000b00097213 */ /* 0x001fce0000000000 */
[----:B------:R-:W0:Y:S01]  /*0060*/  S2UR UR17, SR_CTAID.Y ;  /* 0x00000000001179c3 */ /* 0x000e220000002600 */
[----:B------:R-:W2:Y:S07]  /*0070*/  I2F.RP R4, R9 ;  /* 0x0000000900047306 */ /* 0x000eae0000209400 */
[----:B------:R-:W3:Y:S01]  /*0080*/  S2UR UR16, SR_CTAID.Z ;  /* 0x00000000001079c3 */ /* 0x000ee20000002700 */
[----:B-1----:R-:W-:Y:S01]  /*0090*/  IMAD R0, R0, UR4, R5 ;  /* 0x0000000400007c24 */ /* 0x002fe2000f8e0205 */
[----:B------:R-:W1:Y:S01]  /*00a0*/  LDCU UR4, c[0x0][0x3b0] ;  /* 0x00007600ff0477ac */ /* 0x000e620008000800 */
[----:B--2---:R-:W2:Y:S02]  /*00b0*/  MUFU.RCP R4, R4 ;  /* 0x0000000400047308 */ /* 0x004ea40000001000 */
[----:B--2---:R-:W-:-:S02]  /*00c0*/  IADD3 R2, PT, PT, R4, 0xffffffe, RZ ;  /* 0x0ffffffe04027810 */ /* 0x004fc40007ffe0ff */
[----:B------:R-:W-:-:S04]  /*00d0*/  IABS R4, R0 ;  /* 0x0000000000047213 */ /* 0x000fc80000000000 */
[----:B------:R2:W4:Y:S02]  /*00e0*/  F2I.FTZ.U32.TRUNC.NTZ R3, R2 ;  /* 0x0000000200037305 */ /* 0x000524000021f000 */
[----:B--2---:R-:W-:Y:S01]  /*00f0*/  HFMA2 R2, -RZ, RZ, 0, 0 ;  /* 0x00000000ff027431 */ /* 0x004fe200000001ff */
[----:B----4-:R-:W-:-:S05]  /*0100*/  IADD3 R6, PT, PT, RZ, -R3, RZ ;  /* 0x80000003ff067210 */ /* 0x010fca0007ffe0ff */
[----:B------:R-:W-:-:S04]  /*0110*/  IMAD R5, R6, R9, RZ ;  /* 0x0000000906057224 */ /* 0x000fc800078e02ff */
[----:B------:R-:W-:-:S06]  /*0120*/  IMAD.HI.U32 R3, R3, R5, R2 ;  /* 0x0000000503037227 */ /* 0x000fcc00078e0002 */
[----:B------:R-:W-:-:S05]  /*0130*/  IMAD.HI.U32 R7, R3, R4, RZ ;  /* 0x0000000403077227 */ /* 0x000fca00078e00ff */
[----:B------:R-:W-:-:S05]  /*0140*/  IADD3 R3, PT, PT, -R7, RZ, RZ ;  /* 0x000000ff07037210 */ /* 0x000fca0007ffe1ff */
[C---:B------:R-:W-:Y:S02]  /*0150*/  IMAD R2, R9.reuse, R3, R4 ;  /* 0x0000000309027224 */ /* 0x040fe400078e0204 */
[----:B------:R-:W0:Y:S03]  /*0160*/  LDC R3, c[0x0][0x3a0] ;  /* 0x0000e800ff037b82 */ /* 0x000e260000000800 */
[----:B------:R-:W-:-:S05]  /*0170*/  ISETP.GT.U32.AND P1, PT, R9, R2, PT ;  /* 0x000000020900720c */ /* 0x000fca0003f24070 */
[----:B------:R-:W3:Y:S08]  /*0180*/  LDC R4, c[0x0][0x398] ;  /* 0x0000e600ff047b82 */ /* 0x000ef00000000800 */
[----:B------:R-:W-:Y:S02]  /*0190*/  @!P1 IADD3 R2, PT, PT, R2, -R9, RZ ;  /* 0x8000000902029210 */ /* 0x000fe40007ffe0ff */
[----:B------:R-:W-:-:S02]  /*01a0*/  @!P1 IADD3 R7, PT, PT, R7, 0x1, RZ ;  /* 0x0000000107079810 */ /* 0x000fc40007ffe0ff */
[----:B------:R-:W-:Y:S02]  /*01b0*/  ISETP.GE.U32.AND P0, PT, R2, R9, PT ;  /* 0x000000090200720c */ /* 0x000fe40003f06070 */
[----:B------:R-:W-:Y:S02]  /*01c0*/  LOP3.LUT R2, R0, R11, RZ, 0x3c, !PT ;  /* 0x0000000b00027212 */ /* 0x000fe400078e3cff */
[----:B------:R-:W-:Y:S02]  /*01d0*/  ISETP.NE.AND P1, PT, R11, RZ, PT ;  /* 0x000000ff0b00720c */ /* 0x000fe40003f25270 */
[----:B------:R-:W-:-:S07]  /*01e0*/  ISETP.GE.AND P2, PT, R2, RZ, PT ;  /* 0x000000ff0200720c */ /* 0x000fce0003f46270 */
[----:B------:R-:W-:Y:S02]  /*01f0*/  @P0 IADD3 R7, PT, PT, R7, 0x1, RZ ;  /* 0x0000000107070810 */ /* 0x000fe40007ffe0ff */
[----:B0-----:R-:W-:-:S04]  /*0200*/  ISETP.LE.AND P0, PT, R3, UR17, PT ;  /* 0x0000001103007c0c */ /* 0x001fc8000bf03270 */
[----:B------:R-:W-:Y:S02]  /*0210*/  @!P2 IADD3 R7, PT, PT, -R7, RZ, RZ ;  /* 0x000000ff0707a210 */ /* 0x000fe40007ffe1ff */
[----:B---3--:R-:W-:Y:S02]  /*0220*/  ISETP.LE.OR P0, PT, R4, UR16, P0 ;  /* 0x0000001004007c0c */ /* 0x008fe40008703670 */
[----:B------:R-:W-:-:S04]  /*0230*/  @!P1 LOP3.LUT R7, RZ, R11, RZ, 0x33, !PT ;  /* 0x0000000bff079212 */ /* 0x000fc800078e33ff */
[----:B-1----:R-:W-:-:S04]  /*0240*/  ISETP.GE.OR P0, PT, R7, UR4, P0 ;  /* 0x0000000407007c0c */ /* 0x002fc80008706670 */
[----:B------:R-:W-:-:S13]  /*0250*/  ISETP.LT.OR P0, PT, R11, RZ, P0 ;  /* 0x000000ff0b00720c */ /* 0x000fda0000701670 */
[----:B------:R-:W-:Y:S05]  /*0260*/  @P0 EXIT ;  /* 0x000000000000094d */ /* 0x000fea0003800000 */
[----:B------:R-:W0:Y:S01]  /*0270*/  LDC R6, c[0x0][0x3ac] ;  /* 0x0000eb00ff067b82 */ /* 0x000e220000000800 */
[----:B------:R-:W-:Y:S01]  /*0280*/  IADD3 R2, PT, PT, -R7, RZ, RZ ;  /* 0x000000ff07027210 */ /* 0x000fe20007ffe1ff */
[----:B------:R-:W1:Y:S01]  /*0290*/  LDCU.64 UR18, c[0x0][0x358] ;  /* 0x00006b00ff1277ac */ /* 0x000e620008000a00 */
[----:B------:R-:W-:-:S03]  /*02a0*/  IMAD.MOV.U32 R12, RZ, RZ, RZ ;  /* 0x000000ffff0c7224 */ /* 0x000fc600078e00ff */
[----:B------:R-:W-:Y:S02]  /*02b0*/  IMAD R0, R11, R2, R0 ;  /* 0x000000020b007224 */ /* 0x000fe400078e0200 */
[----:B------:R-:W2:Y:S01]  /*02c0*/  LDC R3, c[0x0][0x39c] ;  /* 0x0000e700ff037b82 */ /* 0x000ea20000000800 */
[----:B0-----:R-:W-:-:S04]  /*02d0*/  ISETP.GE.AND P0, PT, R6, 0x1, PT ;  /* 0x000000010600780c */ /* 0x001fc80003f06270 */
[----:B--2---:R-:W-:-:S13]  /*02e0*/  ISETP.LT.OR P0, PT, R3, 0x1, !P0 ;  /* 0x000000010300780c */ /* 0x004fda0004701670 */
[----:B-1----:R-:W-:Y:S05]  /*02f0*/  @P0 BRA `(.L_x_9) ;  /* 0x0000000800b80947 */ /* 0x002fea0003800000 */
[----:B------:R-:W0:Y:S01]  /*0300*/  LDCU.128 UR12, c[0x0][0x380] ;  /* 0x00007000ff0c77ac */ /* 0x000e220008000c00 */
[C---:B------:R-:W-:Y:S02]  /*0310*/  LOP3.LUT R22, R6.reuse, 0xf, RZ, 0xc0, !PT ;  /* 0x0000000f06167812 */ /* 0x040fe400078ec0ff */
[C---:B------:R-:W-:Y:S01]  /*0320*/  LOP3.LUT R23, R6.reuse, 0x7, RZ, 0xc0, !PT ;  /* 0x0000000706177812 */ /* 0x040fe200078ec0ff */
[----:B------:R-:W-:Y:S01]  /*0330*/  UMOV UR4, URZ ;  /* 0x000000ff00047c82 */ /* 0x000fe20008000000 */
[----:B------:R-:W-:Y:S02]  /*0340*/  LOP3.LUT R6, R6, 0x3, RZ, 0xc0, !PT ;  /* 0x0000000306067812 */ /* 0x000fe400078ec0ff */
[----:B------:R-:W-:Y:S01]  /*0350*/  MOV R12, RZ ;  /* 0x000000ff000c7202 */ /* 0x000fe20000000f00 */
[----:B0-----:R-:W-:Y:S02]  /*0360*/  UIADD3 UR9, UP0, UPT, UR12, 0x20, URZ ;  /* 0x000000200c097890 */ /* 0x001fe4000ff1e0ff */
[----:B------:R-:W-:-:S02]  /*0370*/  UIADD3 UR7, UP1, UPT, UR14, 0x20, URZ ;  /* 0x000000200e077890 */ /* 0x000fc4000ff3e0ff */
[----:B------:R-:W-:Y:S02]  /*0380*/  UIADD3.X UR10, UPT, UPT, URZ, UR13, URZ, UP0, !UPT ;  /* 0x0000000dff0a7290 */ /* 0x000fe400087fe4ff */
[----:B------:R-:W-:-:S12]  /*0390*/  UIADD3.X UR8, UPT, UPT, URZ, UR15, URZ, UP1, !UPT ;  /* 0x0000000fff087290 */ /* 0x000fd80008ffe4ff */
.L_x_16:
[----:B------:R-:W0:Y:S01]  /*03a0*/  LDCU UR6, c[0x0][0x39c] ;  /* 0x00007380ff0677ac */ /* 0x000e220008000800 */
[----:B------:R-:W1:Y:S01]  /*03b0*/  LDC R8, c[0x0][0x3a4] ;  /* 0x0000e900ff087b82 */ /* 0x000e620000000800 */
[----:B0-----:R-:W-:Y:S02]  /*03c0*/  UIMAD UR5, UR16, UR6, UR4 ;  /* 0x00000006100572a4 */ /* 0x001fe4000f8e0204 */
[----:B------:R-:W-:Y:S02]  /*03d0*/  UIMAD UR14, UR17, UR6, UR4 ;  /* 0x00000006110e72a4 */ /* 0x000fe4000f8e0204 */
[----:B------:R-:W-:Y:S02]  /*03e0*/  UIADD3 UR4, UPT, UPT, UR4, 0x1, URZ ;  /* 0x0000000104047890 */ /* 0x000fe4000fffe0ff */
[----:B-1----:R-:W-:Y:S02]  /*03f0*/  IMAD R8, R8, UR5, R7 ;  /* 0x0000000508087c24 */ /* 0x002fe4000f8e0207 */
[----:B------:R-:W-:Y:S01]  /*0400*/  UISETP.NE.AND UP0, UPT, UR4, UR6, UPT ;  /* 0x000000060400728c */ /* 0x000fe2000bf05270 */
[----:B------:R-:W-:-:S10]  /*0410*/  UMOV UR5, URZ ;  /* 0x000000ff00057c82 */ /* 0x000fd40008000000 */
.L_x_15:
[----:B------:R-:W0:Y:S01]  /*0420*/  LDCU.64 UR12, c[0x0][0x3a8] ;  /* 0x00007500ff0c77ac */ /* 0x000e220008000a00 */
[----:B------:R-:W-:Y:S01]  /*0430*/  IADD3 R9, PT, PT, R8, UR5, RZ ;  /* 0x0000000508097c10 */ /* 0x000fe2000fffe0ff */
[----:B------:R-:W-:Y:S01]  /*0440*/  HFMA2 R10, -RZ, RZ, 0, 0 ;  /* 0x00000000ff0a7431 */ /* 0x000fe200000001ff */
[----:B0-----:R-:W-:-:S03]  /*0450*/  UISETP.GE.U32.AND UP2, UPT, UR13, 0x10, UPT ;  /* 0x000000100d00788c */ /* 0x001fc6000bf46070 */
[----:B------:R-:W-:Y:S01]  /*0460*/  IMAD R9, R9, UR12, R0 ;  /* 0x0000000c09097c24 */ /* 0x000fe2000f8e0200 */
[----:B------:R-:W-:Y:S02]  /*0470*/  UIMAD UR6, UR14, UR13, UR5 ;  /* 0x0000000d0e0672a4 */ /* 0x000fe4000f8e0205 */
[----:B------:R-:W-:Y:S02]  /*0480*/  UIADD3 UR5, UPT, UPT, UR5, 0x1, URZ ;  /* 0x0000000105057890 */ /* 0x000fe4000fffe0ff */
[----:B------:R-:W-:Y:S02]  /*0490*/  UIMAD UR11, UR6, UR13, URZ ;  /* 0x0000000d060b72a4 */ /* 0x000fe4000f8e02ff */
[----:B------:R-:W-:Y:S01]  /*04a0*/  UISETP.NE.AND UP1, UPT, UR5, UR13, UPT ;  /* 0x0000000d0500728c */ /* 0x000fe2000bf25270 */
[----:B------:R-:W-:Y:S10]  /*04b0*/  BRA.U !UP2, `(.L_x_10) ;  /* 0x000000050a007547 */ /* 0x000ff4000b800000 */
[----:B------:R-:W-:Y:S01]  /*04c0*/  ULOP3.LUT UR6, UR13, 0x7ffffff0, URZ, 0xc0, !UPT ;  /* 0x7ffffff00d067892 */ /* 0x000fe2000f8ec0ff */
[----:B------:R-:W-:Y:S02]  /*04d0*/  MOV R10, UR11 ;  /* 0x0000000b000a7c02 */ /* 0x000fe40008000f00 */
[----:B------:R-:W-:Y:S01]  /*04e0*/  MOV R11, R9 ;  /* 0x00000009000b7202 */ /* 0x000fe20000000f00 */
[----:B------:R-:W-:-:S12]  /*04f0*/  UIADD3 UR12, UPT, UPT, -UR6, URZ, URZ ;  /* 0x000000ff060c7290 */ /* 0x000fd8000fffe1ff */
.L_x_11:
        /* <DEDUP_REMOVED lines=22> */
[----:B------:R-:W2:Y:S04]  /*0660*/  LDG.E.CONSTANT R17, desc[UR18][R2.64+-0x8] ;  /* 0xfffff81202117981 */ /* 0x000ea8000c1e9900 */
[----:B------:R-:W3:Y:S01]  /*0670*/  LDG.E.CONSTANT R26, desc[UR18][R4.64+0x1c] ;  /* 0x00001c12041a7981 */ /* 0x000ee2000c1e9900 */
[----:B----4-:R-:W-:-:S03]  /*0680*/  FFMA R27, R14, R13, R15 ;  /* 0x0000000d0e1b7223 */ /* 0x010fc6000000000f */
[----:B------:R-:W4:Y:S04]  /*0690*/  LDG.E.CONSTANT R13, desc[UR18][R2.64+-0x4] ;  /* 0xfffffc12020d7981 */ /* 0x000f28000c1e9900 */
[----:B------:R-:W3:Y:S04]  /*06a0*/  LDG.E.CONSTANT R14, desc[UR18][R4.64] ;  /* 0x00000012040e7981 */ /* 0x000ee8000c1e9900 */
[----:B------:R-:W3:Y:S01]  /*06b0*/  LDG.E.CONSTANT R15, desc[UR18][R2.64] ;  /* 0x00000012020f7981 */ /* 0x000ee2000c1e9900 */
[----:B-----5:R-:W-:-:S03]  /*06c0*/  FFMA R19, R18, R19, R27 ;  /* 0x0000001312137223 */ /* 0x020fc6000000001b */
[----:B------:R-:W5:Y:S01]  /*06d0*/  LDG.E.CONSTANT R18, desc[UR18][R4.64+0x4] ;  /* 0x0000041204127981 */ /* 0x000f62000c1e9900 */
[----:B------:R-:W-:-:S03]  /*06e0*/  FFMA R21, R20, R21, R19 ;  /* 0x0000001514157223 */ /* 0x000fc60000000013 */
[----:B------:R-:W5:Y:S04]  /*06f0*/  LDG.E.CONSTANT R19, desc[UR18][R2.64+0x4] ;  /* 0x0000041202137981 */ /* 0x000f68000c1e9900 */
[----:B------:R-:W5:Y:S01]  /*0700*/  LDG.E.CONSTANT R20, desc[UR18][R4.64+0x8] ;  /* 0x0000081204147981 */ /* 0x000f62000c1e9900 */
[----:B------:R-:W-:-:S03]  /*0710*/  FFMA R25, R24, R25, R21 ;  /* 0x0000001918197223 */ /* 0x000fc60000000015 */
[----:B------:R-:W5:Y:S04]  /*0720*/  LDG.E.CONSTANT R21, desc[UR18][R2.64+0x8] ;  /* 0x0000081202157981 */ /* 0x000f68000c1e9900 */
[----:B------:R-:W5:Y:S04]  /*0730*/  LDG.E.CONSTANT R24, desc[UR18][R4.64+0x14] ;  /* 0x0000141204187981 */ /* 0x000f68000c1e9900 */
[----:B------:R-:W5:Y:S01]  /*0740*/  LDG.E.CONSTANT R27, desc[UR18][R2.64+0x1c] ;  /* 0x00001c12021b7981 */ /* 0x000f62000c1e9900 */
[----:B--2---:R-:W-:-:S03]  /*0750*/  FFMA R25, R16, R17, R25 ;  /* 0x0000001110197223 */ /* 0x004fc60000000019 */
[----:B------:R-:W2:Y:S04]  /*0760*/  LDG.E.CONSTANT R16, desc[UR18][R4.64+0xc] ;  /* 0x00000c1204107981 */ /* 0x000ea8000c1e9900 */
[----:B------:R-:W2:Y:S01]  /*0770*/  LDG.E.CONSTANT R17, desc[UR18][R2.64+0xc] ;  /* 0x00000c1202117981 */ /* 0x000ea2000c1e9900 */
[----:B----4-:R-:W-:-:S03]  /*0780*/  FFMA R25, R12, R13, R25 ;  /* 0x0000000d0c197223 */ /* 0x010fc60000000019 */
[----:B------:R-:W4:Y:S04]  /*0790*/  LDG.E.CONSTANT R12, desc[UR18][R4.64+0x10] ;  /* 0x00001012040c7981 */ /* 0x000f28000c1e9900 */
[----:B------:R-:W4:Y:S01]  /*07a0*/  LDG.E.CONSTANT R13, desc[UR18][R2.64+0x10] ;  /* 0x00001012020d7981 */ /* 0x000f22000c1e9900 */
[----:B---3--:R-:W-:-:S03]  /*07b0*/  FFMA R29, R14, R15, R25 ;  /* 0x0000000f0e1d7223 */ /* 0x008fc60000000019 */
[----:B------:R-:W3:Y:S04]  /*07c0*/  LDG.E.CONSTANT R25, desc[UR18][R2.64+0x14] ;  /* 0x0000141202197981 */ /* 0x000ee8000c1e9900 */
[----:B------:R-:W3:Y:S04]  /*07d0*/  LDG.E.CONSTANT R14, desc[UR18][R4.64+0x18] ;  /* 0x00001812040e7981 */ /* 0x000ee8000c1e9900 */
[----:B------:R-:W3:Y:S01]  /*07e0*/  LDG.E.CONSTANT R15, desc[UR18][R2.64+0x18] ;  /* 0x00001812020f7981 */ /* 0x000ee2000c1e9900 */
[----:B-----5:R-:W-:-:S04]  /*07f0*/  FFMA R19, R18, R19, R29 ;  /* 0x0000001312137223 */ /* 0x020fc8000000001d */
[----:B------:R-:W-:Y:S01]  /*0800*/  FFMA R19, R20, R21, R19 ;  /* 0x0000001514137223 */ /* 0x000fe20000000013 */
[----:B------:R-:W-:-:S04]  /*0810*/  UIADD3 UR12, UPT, UPT, UR12, 0x10, URZ ;  /* 0x000000100c0c7890 */ /* 0x000fc8000fffe0ff */
[----:B------:R-:W-:Y:S01]  /*0820*/  UISETP.NE.AND UP2, UPT, UR12, URZ, UPT ;  /* 0x000000ff0c00728c */ /* 0x000fe2000bf45270 */
[----:B------:R-:W-:Y:S02]  /*0830*/  IADD3 R11, PT, PT, R11, 0x10, RZ ;  /* 0x000000100b0b7810 */ /* 0x000fe40007ffe0ff */
[----:B------:R-:W-:Y:S01]  /*0840*/  IADD3 R10, PT, PT, R10, 0x10, RZ ;  /* 0x000000100a0a7810 */ /* 0x000fe20007ffe0ff */
[----:B--2---:R-:W-:-:S04]  /*0850*/  FFMA R17, R16, R17, R19 ;  /* 0x0000001110117223 */ /* 0x004fc80000000013 */
[----:B----4-:R-:W-:-:S04]  /*0860*/  FFMA R13, R12, R13, R17 ;  /* 0x0000000d0c0d7223 */ /* 0x010fc80000000011 */
[----:B---3--:R-:W-:-:S04]  /*0870*/  FFMA R13, R24, R25, R13 ;  /* 0x00000019180d7223 */ /* 0x008fc8000000000d */
[----:B------:R-:W-:-:S04]  /*0880*/  FFMA R13, R14, R15, R13 ;  /* 0x0000000f0e0d7223 */ /* 0x000fc8000000000d */
[----:B------:R-:W-:Y:S01]  /*0890*/  FFMA R12, R26, R27, R13 ;  /* 0x0000001b1a0c7223 */ /* 0x000fe2000000000d */
[----:B------:R-:W-:Y:S06]  /*08a0*/  BRA.U UP2, `(.L_x_11) ;  /* 0xfffffffd02147547 */ /* 0x000fec000b83ffff */
[----:B------:R-:W-:-:S07]  /*08b0*/  MOV R10, UR6 ;  /* 0x00000006000a7c02 */ /* 0x000fce0008000f00 */
.L_x_10:
[----:B------:R-:W-:-:S13]  /*08c0*/  ISETP.NE.AND P0, PT, R22, RZ, PT ;  /* 0x000000ff1600720c */ /* 0x000fda0003f05270 */
[----:B------:R-:W-:Y:S05]  /*08d0*/  @!P0 BRA `(.L_x_12) ;  /* 0x0000000400388947 */ /* 0x000fea0003800000 */
[----:B------:R-:W-:Y:S02]  /*08e0*/  IADD3 R2, PT, PT, R22, -0x1, RZ ;  /* 0xffffffff16027810 */ /* 0x000fe40007ffe0ff */
[----:B------:R-:W-:Y:S02]  /*08f0*/  ISETP.NE.AND P1, PT, R23, RZ, PT ;  /* 0x000000ff1700720c */ /* 0x000fe40003f25270 */
[----:B------:R-:W-:-:S13]  /*0900*/  ISETP.GE.U32.AND P0, PT, R2, 0x7, PT ;  /* 0x000000070200780c */ /* 0x000fda0003f06070 */
[----:B------:R-:W-:Y:S05]  /*0910*/  @!P0 BRA `(.L_x_13) ;  /* 0x00000000007c8947 */ /* 0x000fea0003800000 */
[----:B------:R-:W0:Y:S01]  /*0920*/  LDC.64 R2, c[0x0][0x380] ;  /* 0x0000e000ff027b82 */ /* 0x000e220000000a00 */
[----:B------:R-:W-:Y:S01]  /*0930*/  IADD3 R11, PT, PT, R9, R10, RZ ;  /* 0x0000000a090b7210 */ /* 0x000fe20007ffe0ff */
[----:B------:R-:W-:-:S06]  /*0940*/  VIADD R13, R10, UR11 ;  /* 0x0000000b0a0d7c36 */ /* 0x000fcc0008000000 */
        /* <DEDUP_REMOVED lines=18> */
[----:B------:R-:W5:Y:S01]  /*0a70*/  LDG.E.CONSTANT R25, desc[UR18][R4.64+0x1c] ;  /* 0x00001c1204197981 */ /* 0x000f62000c1e9900 */
[----:B------:R-:W-:Y:S01]  /*0a80*/  IADD3 R10, PT, PT, R10, 0x8, RZ ;  /* 0x000000080a0a7810 */ /* 0x000fe20007ffe0ff */
[----:B--2---:R-:W-:-:S04]  /*0a90*/  FFMA R27, R27, R29, R12 ;  /* 0x0000001d1b1b7223 */ /* 0x004fc8000000000c */
[----:B---3--:R-:W-:-:S04]  /*0aa0*/  FFMA R21, R20, R21, R27 ;  /* 0x0000001514157223 */ /* 0x008fc8000000001b */
[----:B----4-:R-:W-:-:S04]  /*0ab0*/  FFMA R19, R18, R19, R21 ;  /* 0x0000001312137223 */ /* 0x010fc80000000015 */
[----:B-----5:R-:W-:-:S04]  /*0ac0*/  FFMA R17, R16, R17, R19 ;  /* 0x0000001110117223 */ /* 0x020fc80000000013 */
[----:B------:R-:W-:-:S04]  /*0ad0*/  FFMA R14, R14, R15, R17 ;  /* 0x0000000f0e0e7223 */ /* 0x000fc80000000011 */
[----:B------:R-:W-:-:S04]  /*0ae0*/  FFMA R14, R13, R28, R14 ;  /* 0x0000001c0d0e7223 */ /* 0x000fc8000000000e */
[----:B------:R-:W-:-:S04]  /*0af0*/  FFMA R11, R11, R26, R14 ;  /* 0x0000001a0b0b7223 */ /* 0x000fc8000000000e */
[----:B------:R-:W-:-:S07]  /*0b00*/  FFMA R12, R24, R25, R11 ;  /* 0x00000019180c7223 */ /* 0x000fce000000000b */
.L_x_13:
[----:B------:R-:W-:Y:S05]  /*0b10*/  @!P1 BRA `(.L_x_12) ;  /* 0x0000000000a89947 */ /* 0x000fea0003800000 */
[----:B------:R-:W-:Y:S02]  /*0b20*/  IADD3 R2, PT, PT, R23, -0x1, RZ ;  /* 0xffffffff17027810 */ /* 0x000fe40007ffe0ff */
[----:B------:R-:W-:Y:S02]  /*0b30*/  ISETP.NE.AND P1, PT, R6, RZ, PT ;  /* 0x000000ff0600720c */ /* 0x000fe40003f25270 */
[----:B------:R-:W-:-:S13]  /*0b40*/  ISETP.GE.U32.AND P0, PT, R2, 0x3, PT ;  /* 0x000000030200780c */ /* 0x000fda0003f06070 */
[----:B------:R-:W-:Y:S05]  /*0b50*/  @!P0 BRA `(.L_x_14) ;  /* 0x00000000004c8947 */ /* 0x000fea0003800000 */
[----:B------:R-:W0:Y:S01]  /*0b60*/  LDC.64 R2, c[0x0][0x380] ;  /* 0x0000e000ff027b82 */ /* 0x000e220000000a00 */
[----:B------:R-:W-:Y:S02]  /*0b70*/  IADD3 R11, PT, PT, R9, R10, RZ ;  /* 0x0000000a090b7210 */ /* 0x000fe40007ffe0ff */
[----:B------:R-:W-:-:S05]  /*0b80*/  IADD3 R13, PT, PT, R10, UR11, RZ ;  /* 0x0000000b0a0d7c10 */ /* 0x000fca000fffe0ff */
        /* <DEDUP_REMOVED lines=16> */
.L_x_14:
[----:B------:R-:W-:Y:S05]  /*0c90*/  @!P1 BRA `(.L_x_12) ;  /* 0x0000000000489947 */ /* 0x000fea0003800000 */
[----:B------:R-:W0:Y:S01]  /*0ca0*/  LDC.64 R2, c[0x0][0x380] ;  /* 0x0000e000ff027b82 */ /* 0x000e220000000a00 */
[----:B------:R-:W-:Y:S02]  /*0cb0*/  IADD3 R9, PT, PT, R9, R10, RZ ;  /* 0x0000000a09097210 */ /* 0x000fe40007ffe0ff */
[----:B------:R-:W-:-:S05]  /*0cc0*/  IADD3 R11, PT, PT, R10, UR11, RZ ;  /* 0x0000000b0a0b7c10 */ /* 0x000fca000fffe0ff */
        /* <DEDUP_REMOVED lines=15> */
.L_x_12:
[----:B------:R-:W-:Y:S05]  /*0dc0*/  BRA.U UP1, `(.L_x_15) ;  /* 0xfffffff501947547 */ /* 0x000fea000b83ffff */
[----:B------:R-:W-:Y:S05]  /*0dd0*/  BRA.U UP0, `(.L_x_16) ;  /* 0xfffffff500707547 */ /* 0x000fea000b83ffff */
.L_x_9:
[----:B------:R-:W0:Y:S01]  /*0de0*/  LDCU UR4, c[0x0][0x3a0] ;  /* 0x00007400ff0477ac */ /* 0x000e220008000800 */
[----:B------:R-:W1:Y:S08]  /*0df0*/  LDC.64 R4, c[0x0][0x3b0] ;  /* 0x0000ec00ff047b82 */ /* 0x000e700000000a00 */
[----:B------:R-:W2:Y:S01]  /*0e00*/  LDC.64 R2, c[0x0][0x390] ;  /* 0x0000e400ff027b82 */ /* 0x000ea20000000a00 */
[----:B0-----:R-:W-:-:S06]  /*0e10*/  UIMAD UR4, UR16, UR4, UR17 ;  /* 0x00000004100472a4 */ /* 0x001fcc000f8e0211 */
[----:B-1----:R-:W-:-:S04]  /*0e20*/  IMAD R7, R4, UR4, R7 ;  /* 0x0000000404077c24 */ /* 0x002fc8000f8e0207 */
[----:B------:R-:W-:-:S04]  /*0e30*/  IMAD R7, R7, R5, R0 ;  /* 0x0000000507077224 */ /* 0x000fc800078e0200 */
[----:B--2---:R-:W-:-:S05]  /*0e40*/  IMAD.WIDE R2, R7, 0x4, R2 ;  /* 0x0000000407027825 */ /* 0x004fca00078e0202 */
[----:B------:R-:W-:Y:S01]  /*0e50*/  STG.E desc[UR18][R2.64], R12 ;  /* 0x0000000c02007986 */ /* 0x000fe2000c101912 */
[----:B------:R-:W-:Y:S05]  /*0e60*/  EXIT ;  /* 0x000000000000794d */ /* 0x000fea0003800000 */
.L_x_17:
        /* <DEDUP_REMOVED lines=9> */
.L_x_19:


//--------------------- .nv.shared.reserved.0     --------------------------
	.section	.nv.shared.reserved.0,"aw",@nobits
	.weak		__nv_reservedSMEM_offset_0_alias
	.size		__nv_reservedSMEM_offset_0_alias, 0, 64
	.other		__nv_reservedSMEM_offset_0_alias,@"STO_CUDA_RESERVED_SHARED STV_DEFAULT"
__nv_reservedSMEM_offset_0_alias:
	.zero		0
	.zero		64


//--------------------- .nv.constant0._Z24compute_weight_gradientsPKfS0_Pfiiiiiiii --------------------------
	.section	.nv.constant0._Z24compute_weight_gradientsPKfS0_Pfiiiiiiii,"a",@progbits
	.sectionflags	@""
	.align	4
.nv.constant0._Z24compute_weight_gradientsPKfS0_Pfiiiiiiii:
	.zero		952


//--------------------- .nv.constant0._Z24convolution_forward_passPKfS0_Pfiiiiiiii --------------------------
	.section	.nv.constant0._Z24convolution_forward_passPKfS0_Pfiiiiiiii,"a",@progbits
	.sectionflags	@""
	.align	4
.nv.constant0._Z24convolution_forward_passPKfS0_Pfiiiiiiii:
	.zero		952


//--------------------- SYMBOLS --------------------------

	.type		.nv.reservedSmem.offset0,@object
	.size		.nv.reservedSmem.offset0,0x4
